// auto-generated by cutlass_sweep.conv — config: {"arch": "sm_90", "cluster_m": 1, "cluster_n": 1, "conv_kind": "wgrad", "dtype": "fp16", "ndim": 2, "tile_k": 64, "tile_m": 128, "tile_n": 128}
#include "cutlass/cutlass.h"
#include "cute/tensor.hpp"
#include "cutlass/kernel_hardware_info.hpp"
#include "cutlass/conv/convolution.h"
#include "cutlass/conv/dispatch_policy.hpp"
#include "cutlass/conv/collective/collective_builder.hpp"
#include "cutlass/conv/kernel/conv_universal.hpp"
#include "cutlass/conv/device/conv_universal_adapter.hpp"
#include "cutlass/epilogue/collective/collective_builder.hpp"

using namespace cute;
using Elem = cutlass::half_t;
using Acc  = float;
using LayoutAB = cutlass::layout::TensorNHWC;
using LayoutC  = cutlass::layout::TensorKCSR;
constexpr auto ConvOp = cutlass::conv::Operator::kWgrad;
using TileShape    = Shape<_128, Shape<_128>, Shape<_64>>;
using ClusterShape = Shape<_1, _1, _1>;

using CollectiveEpilogue = typename cutlass::epilogue::collective::CollectiveBuilder<
    cutlass::arch::Sm90, cutlass::arch::OpClassTensorOp,
    TileShape, ClusterShape,
    cutlass::epilogue::collective::EpilogueTileAuto,
    Acc, Acc,
    Elem, LayoutC, 128 / cutlass::sizeof_bits<Elem>::value,
    Elem, LayoutC, 128 / cutlass::sizeof_bits<Elem>::value,
    cutlass::epilogue::collective::EpilogueScheduleAuto
  >::CollectiveOp;

using CollectiveMainloop = typename cutlass::conv::collective::CollectiveBuilder<
    cutlass::arch::Sm90, cutlass::arch::OpClassTensorOp, ConvOp,
    Elem, LayoutAB, 128 / cutlass::sizeof_bits<Elem>::value,
    Elem, LayoutAB, 128 / cutlass::sizeof_bits<Elem>::value,
    Acc,
    TileShape, ClusterShape,
    cutlass::conv::collective::StageCountAutoCarveout<
        static_cast<int>(sizeof(typename CollectiveEpilogue::SharedStorage))>,
    cutlass::conv::collective::KernelScheduleAuto
  >::CollectiveOp;

using ProblemShape = cutlass::conv::ConvProblemShape<
    ConvOp, CollectiveMainloop::DispatchPolicy::NumSpatialDimensions>;
using ConvKernel = cutlass::conv::kernel::ConvUniversal<
    ProblemShape, CollectiveMainloop, CollectiveEpilogue>;
using Conv = cutlass::conv::device::ConvUniversalAdapter<ConvKernel>;

auto* _anchor = &cutlass::device_kernel<ConvKernel>;


// ===== COMPILED SASS (sm_90a) =====

	.target	sm_90a

	.elftype	@"ET_EXEC"


//--------------------- .note.nv.tkinfo           --------------------------
	.section	.note.nv.tkinfo,"",@"SHT_NOTE"
	.sectionflags	@"SHF_NOTE_NV_TKINFO"
	.tkinfo
        /*0018*/ 	.word	0x00000002
        /*0030*/ 	.string	""
        /*0030*/ 	.string	"ptxas"
        /*0030*/ 	.string	"Cuda compilation tools, release 13.0, V13.0.88"
        /*0030*/ 	.string	"Build cuda_13.0.r13.0/compiler.36424714_0"
        /*0030*/ 	.string	"-arch sm_90a -m 64 "



//--------------------- .note.nv.cuinfo           --------------------------
	.section	.note.nv.cuinfo,"",@"SHT_NOTE"
	.sectionflags	@"SHF_NOTE_NV_CUINFO"
        /*0018*/ 	.short	0x0002
        /*001a*/ 	.short	0x005a
        /*001c*/ 	.short	0x0082
	.zero		2


//--------------------- .nv.info                  --------------------------
	.section	.nv.info,"",@"SHT_CUDA_INFO"
	.align	4


	//----- nvinfo : EIATTR_REGCOUNT
	.align		4
        /*0000*/ 	.byte	0x04, 0x2f
        /*0002*/ 	.short	(.L_12 - .L_11)
	.align		4
.L_11:
        /*0004*/ 	.word	index@(_ZN7cutlass13device_kernelINS_4conv6kernel13ConvUniversalINS1_16ConvProblemShapeILNS1_8OperatorE2ELi2EEENS1_10collective14CollectiveConvINS1_46MainloopSm90TmaGmmaWarpSpecializedImplicitGemmILS5_2ELi7ELi2EN4cute5tupleIJNSA_1CILi1EEESD_SD_EEENS1_36KernelImplicitTmaWarpSpecializedSm90ELi1EEENSB_IJNSC_ILi128EEENSB_IJSH_EEENSB_IJNSC_ILi64EEEEEEEEENS_6half_tESM_NSA_8TiledMMAINSA_8MMA_AtomIJNSA_4SM904GMMA26MMA_64x128x16_F32F16F16_SSILNSQ_5MajorE1ELSS_1ELNSQ_7ScaleInE1ELST_1EEEEEENSA_6LayoutISE_NSB_IJNSC_ILi0EEESX_SX_EEEEENSB_IJNSA_10UnderscoreES10_S10_EEEEENS7_6detail26Sm90ImplicitGemmTileTraitsINSA_13SM90_TMA_LOADENSA_14ComposedLayoutINSA_7SwizzleILi3ELi4ELi3EEENSA_18smem_ptr_flag_bitsILi16EEENSW_INSB_IJNSB_IJSJ_NSC_ILi2EEEEEENSB_IJNSC_ILi8EEES1D_EEENSB_IJSD_NSC_ILi7EEEEEEEEENSB_IJNSB_IJSD_NSC_ILi4096EEEEEENSB_IJSJ_NSC_ILi512EEEEEENSB_IJSX_NSC_ILi8192EEEEEEEEEEEEEvEENS14_INSA_20SM90_TMA_LOAD_IM2COLES1Q_vEEEENS_8epilogue10collective6detail29Sm90TmaWarpSpecializedAdapterINS1W_15DefaultEpilogueISM_NSB_IJlNSB_IJSD_llEEESX_EEES21_NS1V_6thread17LinearCombinationISM_Li1EffLNS22_9ScaleType4KindE0ELNS_15FloatRoundStyleE2ESM_EENS_4gemm15EpilogueDefaultEEEEEvvEEEEvNT_6ParamsE)
        /*0008*/ 	.word	0x000000a8


	//----- nvinfo : EIATTR_FRAME_SIZE
	.align		4
.L_12:
        /*000c*/ 	.byte	0x04, 0x11
        /*000e*/ 	.short	(.L_14 - .L_13)
	.align		4
.L_13:
        /*0010*/ 	.word	index@(_ZN7cutlass13device_kernelINS_4conv6kernel13ConvUniversalINS1_16ConvProblemShapeILNS1_8OperatorE2ELi2EEENS1_10collective14CollectiveConvINS1_46MainloopSm90TmaGmmaWarpSpecializedImplicitGemmILS5_2ELi7ELi2EN4cute5tupleIJNSA_1CILi1EEESD_SD_EEENS1_36KernelImplicitTmaWarpSpecializedSm90ELi1EEENSB_IJNSC_ILi128EEENSB_IJSH_EEENSB_IJNSC_ILi64EEEEEEEEENS_6half_tESM_NSA_8TiledMMAINSA_8MMA_AtomIJNSA_4SM904GMMA26MMA_64x128x16_F32F16F16_SSILNSQ_5MajorE1ELSS_1ELNSQ_7ScaleInE1ELST_1EEEEEENSA_6LayoutISE_NSB_IJNSC_ILi0EEESX_SX_EEEEENSB_IJNSA_10UnderscoreES10_S10_EEEEENS7_6detail26Sm90ImplicitGemmTileTraitsINSA_13SM90_TMA_LOADENSA_14ComposedLayoutINSA_7SwizzleILi3ELi4ELi3EEENSA_18smem_ptr_flag_bitsILi16EEENSW_INSB_IJNSB_IJSJ_NSC_ILi2EEEEEENSB_IJNSC_ILi8EEES1D_EEENSB_IJSD_NSC_ILi7EEEEEEEEENSB_IJNSB_IJSD_NSC_ILi4096EEEEEENSB_IJSJ_NSC_ILi512EEEEEENSB_IJSX_NSC_ILi8192EEEEEEEEEEEEEvEENS14_INSA_20SM90_TMA_LOAD_IM2COLES1Q_vEEEENS_8epilogue10collective6detail29Sm90TmaWarpSpecializedAdapterINS1W_15DefaultEpilogueISM_NSB_IJlNSB_IJSD_llEEESX_EEES21_NS1V_6thread17LinearCombinationISM_Li1EffLNS22_9ScaleType4KindE0ELNS_15FloatRoundStyleE2ESM_EENS_4gemm15EpilogueDefaultEEEEEvvEEEEvNT_6ParamsE)
        /*0014*/ 	.word	0x00000000


	//----- nvinfo : EIATTR_MIN_STACK_SIZE
	.align		4
.L_14:
        /*0018*/ 	.byte	0x04, 0x12
        /*001a*/ 	.short	(.L_16 - .L_15)
	.align		4
.L_15:
        /*001c*/ 	.word	index@(_ZN7cutlass13device_kernelINS_4conv6kernel13ConvUniversalINS1_16ConvProblemShapeILNS1_8OperatorE2ELi2EEENS1_10collective14CollectiveConvINS1_46MainloopSm90TmaGmmaWarpSpecializedImplicitGemmILS5_2ELi7ELi2EN4cute5tupleIJNSA_1CILi1EEESD_SD_EEENS1_36KernelImplicitTmaWarpSpecializedSm90ELi1EEENSB_IJNSC_ILi128EEENSB_IJSH_EEENSB_IJNSC_ILi64EEEEEEEEENS_6half_tESM_NSA_8TiledMMAINSA_8MMA_AtomIJNSA_4SM904GMMA26MMA_64x128x16_F32F16F16_SSILNSQ_5MajorE1ELSS_1ELNSQ_7ScaleInE1ELST_1EEEEEENSA_6LayoutISE_NSB_IJNSC_ILi0EEESX_SX_EEEEENSB_IJNSA_10UnderscoreES10_S10_EEEEENS7_6detail26Sm90ImplicitGemmTileTraitsINSA_13SM90_TMA_LOADENSA_14ComposedLayoutINSA_7SwizzleILi3ELi4ELi3EEENSA_18smem_ptr_flag_bitsILi16EEENSW_INSB_IJNSB_IJSJ_NSC_ILi2EEEEEENSB_IJNSC_ILi8EEES1D_EEENSB_IJSD_NSC_ILi7EEEEEEEEENSB_IJNSB_IJSD_NSC_ILi4096EEEEEENSB_IJSJ_NSC_ILi512EEEEEENSB_IJSX_NSC_ILi8192EEEEEEEEEEEEEvEENS14_INSA_20SM90_TMA_LOAD_IM2COLES1Q_vEEEENS_8epilogue10collective6detail29Sm90TmaWarpSpecializedAdapterINS1W_15DefaultEpilogueISM_NSB_IJlNSB_IJSD_llEEESX_EEES21_NS1V_6thread17LinearCombinationISM_Li1EffLNS22_9ScaleType4KindE0ELNS_15FloatRoundStyleE2ESM_EENS_4gemm15EpilogueDefaultEEEEEvvEEEEvNT_6ParamsE)
        /*0020*/ 	.word	0x00000000
.L_16:


//--------------------- .nv.compat                --------------------------
	.section	.nv.compat,"",@"SHT_CUDA_COMPAT_INFO"
	.align	4
        /*0000*/ 	.byte	0x02, 0x09, 0x01, 0x00, 0x02, 0x02, 0x04, 0x00, 0x02, 0x05, 0x05, 0x00, 0x03, 0x07, 0x01, 0x01
        /*0010*/ 	.byte	0x02, 0x03, 0x01, 0x00, 0x02, 0x06, 0x01, 0x00, 0x04, 0x0b, 0x08, 0x00, 0x00, 0x00, 0x00, 0x00
        /*0020*/ 	.byte	0x00, 0x00, 0x00, 0x00


//--------------------- .nv.info._ZN7cutlass13device_kernelINS_4conv6kernel13ConvUniversalINS1_16ConvProblemShapeILNS1_8OperatorE2ELi2EEENS1_10collective14CollectiveConvINS1_46MainloopSm90TmaGmmaWarpSpecializedImplicitGemmILS5_2ELi7ELi2EN4cute5tupleIJNSA_1CILi1EEESD_SD_EEENS1_36KernelImplicitTmaWarpSpecializedSm90ELi1EEENSB_IJNSC_ILi128EEENSB_IJSH_EEENSB_IJNSC_ILi64EEEEEEEEENS_6half_tESM_NSA_8TiledMMAINSA_8MMA_AtomIJNSA_4SM904GMMA26MMA_64x128x16_F32F16F16_SSILNSQ_5MajorE1ELSS_1ELNSQ_7ScaleInE1ELST_1EEEEEENSA_6LayoutISE_NSB_IJNSC_ILi0EEESX_SX_EEEEENSB_IJNSA_10UnderscoreES10_S10_EEEEENS7_6detail26Sm90ImplicitGemmTileTraitsINSA_13SM90_TMA_LOADENSA_14ComposedLayoutINSA_7SwizzleILi3ELi4ELi3EEENSA_18smem_ptr_flag_bitsILi16EEENSW_INSB_IJNSB_IJSJ_NSC_ILi2EEEEEENSB_IJNSC_ILi8EEES1D_EEENSB_IJSD_NSC_ILi7EEEEEEEEENSB_IJNSB_IJSD_NSC_ILi4096EEEEEENSB_IJSJ_NSC_ILi512EEEEEENSB_IJSX_NSC_ILi8192EEEEEEEEEEEEEvEENS14_INSA_20SM90_TMA_LOAD_IM2COLES1Q_vEEEENS_8epilogue10collective6detail29Sm90TmaWarpSpecializedAdapterINS1W_15DefaultEpilogueISM_NSB_IJlNSB_IJSD_llEEESX_EEES21_NS1V_6thread17LinearCombinationISM_Li1EffLNS22_9ScaleType4KindE0ELNS_15FloatRoundStyleE2ESM_EENS_4gemm15EpilogueDefaultEEEEEvvEEEEvNT_6ParamsE --------------------------
	.section	.nv.info._ZN7cutlass13device_kernelINS_4conv6kernel13ConvUniversalINS1_16ConvProblemShapeILNS1_8OperatorE2ELi2EEENS1_10collective14CollectiveConvINS1_46MainloopSm90TmaGmmaWarpSpecializedImplicitGemmILS5_2ELi7ELi2EN4cute5tupleIJNSA_1CILi1EEESD_SD_EEENS1_36KernelImplicitTmaWarpSpecializedSm90ELi1EEENSB_IJNSC_ILi128EEENSB_IJSH_EEENSB_IJNSC_ILi64EEEEEEEEENS_6half_tESM_NSA_8TiledMMAINSA_8MMA_AtomIJNSA_4SM904GMMA26MMA_64x128x16_F32F16F16_SSILNSQ_5MajorE1ELSS_1ELNSQ_7ScaleInE1ELST_1EEEEEENSA_6LayoutISE_NSB_IJNSC_ILi0EEESX_SX_EEEEENSB_IJNSA_10UnderscoreES10_S10_EEEEENS7_6detail26Sm90ImplicitGemmTileTraitsINSA_13SM90_TMA_LOADENSA_14ComposedLayoutINSA_7SwizzleILi3ELi4ELi3EEENSA_18smem_ptr_flag_bitsILi16EEENSW_INSB_IJNSB_IJSJ_NSC_ILi2EEEEEENSB_IJNSC_ILi8EEES1D_EEENSB_IJSD_NSC_ILi7EEEEEEEEENSB_IJNSB_IJSD_NSC_ILi4096EEEEEENSB_IJSJ_NSC_ILi512EEEEEENSB_IJSX_NSC_ILi8192EEEEEEEEEEEEEvEENS14_INSA_20SM90_TMA_LOAD_IM2COLES1Q_vEEEENS_8epilogue10collective6detail29Sm90TmaWarpSpecializedAdapterINS1W_15DefaultEpilogueISM_NSB_IJlNSB_IJSD_llEEESX_EEES21_NS1V_6thread17LinearCombinationISM_Li1EffLNS22_9ScaleType4KindE0ELNS_15FloatRoundStyleE2ESM_EENS_4gemm15EpilogueDefaultEEEEEvvEEEEvNT_6ParamsE,"",@"SHT_CUDA_INFO"
	.sectionflags	@""
	.align	4


	//----- nvinfo : EIATTR_CUDA_API_VERSION
	.align		4
        /*0000*/ 	.byte	0x04, 0x37
        /*0002*/ 	.short	(.L_18 - .L_17)
.L_17:
        /*0004*/ 	.word	0x00000082


	//----- nvinfo : EIATTR_KPARAM_INFO
	.align		4
.L_18:
        /*0008*/ 	.byte	0x04, 0x17
        /*000a*/ 	.short	(.L_20 - .L_19)
.L_19:
        /*000c*/ 	.word	0x00000000
        /*0010*/ 	.short	0x0000
        /*0012*/ 	.short	0x0070
        /*0014*/ 	.byte	0x00, 0xf0, 0x01, 0x0e


	//----- nvinfo : EIATTR_SPARSE_MMA_MASK
	.align		4
.L_20:
        /*0018*/ 	.byte	0x03, 0x50
        /*001a*/ 	.short	0x0000


	//----- nvinfo : EIATTR_MAXREG_COUNT
	.align		4
        /*001c*/ 	.byte	0x03, 0x1b
        /*001e*/ 	.short	0x00ff


	//----- nvinfo : EIATTR_NUM_BARRIERS
	.align		4
        /*0020*/ 	.byte	0x02, 0x4c
        /*0022*/ 	.byte	0x01
	.zero		1


	//----- nvinfo : EIATTR_MERCURY_ISA_VERSION
	.align		4
        /*0024*/ 	.byte	0x03, 0x5f
        /*0026*/ 	.short	0x0101


	//----- nvinfo : EIATTR_COOP_GROUP_MASK_REGIDS
	.align		4
        /*0028*/ 	.byte	0x04, 0x29
        /*002a*/ 	.short	(.L_22 - .L_21)


	//   ....[0]....
.L_21:
        /*002c*/ 	.word	0xffffffff


	//   ....[1]....
        /*0030*/ 	.word	0xffffffff


	//   ....[2]....
        /*0034*/ 	.word	0xffffffff


	//----- nvinfo : EIATTR_COOP_GROUP_INSTR_OFFSETS
	.align		4
.L_22:
        /*0038*/ 	.byte	0x04, 0x28
        /*003a*/ 	.short	(.L_24 - .L_23)


	//   ....[0]....
.L_23:
        /*003c*/ 	.word	0x00000060


	//   ....[1]....
        /*0040*/ 	.word	0x00000070


	//   ....[2]....
        /*0044*/ 	.word	0x00000130


	//----- nvinfo : EIATTR_MBARRIER_INSTR_OFFSETS
	.align		4
.L_24:
        /*0048*/ 	.byte	0x04, 0x39
        /*004a*/ 	.short	(.L_26 - .L_25)


	//   ....[0]....
.L_25:
        /*004c*/ 	.word	0x00000250
        /*0050*/ 	.word	0x000000ff
        /*0054*/ 	.word	0x00038000
        /*0058*/ 	.short	0x0100
        /*005a*/ 	.byte	0x08
	.zero		1


	//   ....[1]....
        /*005c*/ 	.word	0x00000260
        /*0060*/ 	.word	0x000000ff
        /*0064*/ 	.word	0x00038038
        /*0068*/ 	.short	0x0100
        /*006a*/ 	.byte	0x08
	.zero		1


	//   ....[2]....
        /*006c*/ 	.word	0x00000270
        /*0070*/ 	.word	0x000000ff
        /*0074*/ 	.word	0x00038008
        /*0078*/ 	.short	0x0100
        /*007a*/ 	.byte	0x08
	.zero		1


	//   ....[3]....
        /*007c*/ 	.word	0x00000280
        /*0080*/ 	.word	0x000000ff
        /*0084*/ 	.word	0x00038040
        /*0088*/ 	.short	0x0100
        /*008a*/ 	.byte	0x08
	.zero		1


	//   ....[4]....
        /*008c*/ 	.word	0x00000290
        /*0090*/ 	.word	0x000000ff
        /*0094*/ 	.word	0x00038010
        /*0098*/ 	.short	0x0100
        /*009a*/ 	.byte	0x08
	.zero		1


	//   ....[5]....
        /*009c*/ 	.word	0x000002a0
        /*00a0*/ 	.word	0x000000ff
        /*00a4*/ 	.word	0x00038048
        /*00a8*/ 	.short	0x0100
        /*00aa*/ 	.byte	0x08
	.zero		1


	//   ....[6]....
        /*00ac*/ 	.word	0x000002b0
        /*00b0*/ 	.word	0x000000ff
        /*00b4*/ 	.word	0x00038018
        /*00b8*/ 	.short	0x0100
        /*00ba*/ 	.byte	0x08
	.zero		1


	//   ....[7]....
        /*00bc*/ 	.word	0x000002c0
        /*00c0*/ 	.word	0x000000ff
        /*00c4*/ 	.word	0x00038050
        /*00c8*/ 	.short	0x0100
        /*00ca*/ 	.byte	0x08
	.zero		1


	//   ....[8]....
        /*00cc*/ 	.word	0x000002d0
        /*00d0*/ 	.word	0x000000ff
        /*00d4*/ 	.word	0x00038020
        /*00d8*/ 	.short	0x0100
        /*00da*/ 	.byte	0x08
	.zero		1


	//   ....[9]....
        /*00dc*/ 	.word	0x000002e0
        /*00e0*/ 	.word	0x000000ff
        /*00e4*/ 	.word	0x00038058
        /*00e8*/ 	.short	0x0100
        /*00ea*/ 	.byte	0x08
	.zero		1


	//   ....[10]....
        /*00ec*/ 	.word	0x000002f0
        /*00f0*/ 	.word	0x000000ff
        /*00f4*/ 	.word	0x00038028
        /*00f8*/ 	.short	0x0100
        /*00fa*/ 	.byte	0x08
	.zero		1


	//   ....[11]....
        /*00fc*/ 	.word	0x00000300
        /*0100*/ 	.word	0x000000ff
        /*0104*/ 	.word	0x00038060
        /*0108*/ 	.short	0x0100
        /*010a*/ 	.byte	0x08
	.zero		1


	//   ....[12]....
        /*010c*/ 	.word	0x00000310
        /*0110*/ 	.word	0x000000ff
        /*0114*/ 	.word	0x00038030
        /*0118*/ 	.short	0x0100
        /*011a*/ 	.byte	0x08
	.zero		1


	//   ....[13]....
        /*011c*/ 	.word	0x00000320
        /*0120*/ 	.word	0x000000ff
        /*0124*/ 	.word	0x00038068
        /*0128*/ 	.short	0x0100
        /*012a*/ 	.byte	0x08
	.zero		1


	//   ....[14]....
        /*012c*/ 	.word	0x00000f50
        /*0130*/ 	.word	0x00000008
        /*0134*/ 	.word	0x00038000
        /*0138*/ 	.short	0x010a
        /*013a*/ 	.byte	0x3f
	.zero		1


	//   ....[15]....
        /*013c*/ 	.word	0x00001390
        /*0140*/ 	.word	0x00000009
        /*0144*/ 	.word	0x00038000
        /*0148*/ 	.short	0x010a
        /*014a*/ 	.byte	0x3f
	.zero		1


	//   ....[16]....
        /*014c*/ 	.word	0x00001670
        /*0150*/ 	.word	0x000000ff
        /*0154*/ 	.word	0x00000000
        /*0158*/ 	.short	0x0101
        /*015a*/ 	.byte	0x08
	.zero		1


	//   ....[17]....
        /*015c*/ 	.word	0x000018a0
        /*0160*/ 	.word	0x00000008
        /*0164*/ 	.word	0x00000000
        /*0168*/ 	.short	0x0101
        /*016a*/ 	.byte	0x3f
	.zero		1


	//   ....[18]....
        /*016c*/ 	.word	0x0000b130
        /*0170*/ 	.word	0x00000007
        /*0174*/ 	.word	0x00038038
        /*0178*/ 	.short	0x010a
        /*017a*/ 	.byte	0x3f
	.zero		1


	//   ....[19]....
        /*017c*/ 	.word	0x0000b880
        /*0180*/ 	.word	0x00000003
        /*0184*/ 	.word	0x00000000
        /*0188*/ 	.short	0x010a
        /*018a*/ 	.byte	0x3f
	.zero		1


	//   ....[20]....
        /*018c*/ 	.word	0x0000b930
        /*0190*/ 	.word	0x00000000
        /*0194*/ 	.word	0x00000000
        /*0198*/ 	.short	0x010a
        /*019a*/ 	.byte	0x3f
	.zero		1


	//   ....[21]....
        /*019c*/ 	.word	0x0000b9e0
        /*01a0*/ 	.word	0x00000000
        /*01a4*/ 	.word	0x00000000
        /*01a8*/ 	.short	0x010a
        /*01aa*/ 	.byte	0x3f
	.zero		1


	//   ....[22]....
        /*01ac*/ 	.word	0x0000ba90
        /*01b0*/ 	.word	0x00000000
        /*01b4*/ 	.word	0x00000000
        /*01b8*/ 	.short	0x010a
        /*01ba*/ 	.byte	0x3f
	.zero		1


	//   ....[23]....
        /*01bc*/ 	.word	0x0000bb40
        /*01c0*/ 	.word	0x00000000
        /*01c4*/ 	.word	0x00000000
        /*01c8*/ 	.short	0x010a
        /*01ca*/ 	.byte	0x3f
	.zero		1


	//   ....[24]....
        /*01cc*/ 	.word	0x0000bbf0
        /*01d0*/ 	.word	0x00000000
        /*01d4*/ 	.word	0x00000000
        /*01d8*/ 	.short	0x010a
        /*01da*/ 	.byte	0x3f
	.zero		1


	//   ....[25]....
        /*01dc*/ 	.word	0x0000bca0
        /*01e0*/ 	.word	0x00000005
        /*01e4*/ 	.word	0x00000000
        /*01e8*/ 	.short	0x010a
        /*01ea*/ 	.byte	0x3f
	.zero		1


	//----- nvinfo : EIATTR_NUM_MBARRIERS
	.align		4
.L_26:
        /*01ec*/ 	.byte	0x03, 0x38
        /*01ee*/ 	.short	0x000e


	//----- nvinfo : EIATTR_EXIT_INSTR_OFFSETS
	.align		4
        /*01f0*/ 	.byte	0x04, 0x1c
        /*01f2*/ 	.short	(.L_28 - .L_27)


	//   ....[0]....
.L_27:
        /*01f4*/ 	.word	0x00000a80


	//   ....[1]....
        /*01f8*/ 	.word	0x00001ad0


	//   ....[2]....
        /*01fc*/ 	.word	0x00001bf0


	//   ....[3]....
        /*0200*/ 	.word	0x000085e0


	//   ....[4]....
        /*0204*/ 	.word	0x00008610


	//   ....[5]....
        /*0208*/ 	.word	0x0000aee0


	//   ....[6]....
        /*020c*/ 	.word	0x0000af10


	//   ....[7]....
        /*0210*/ 	.word	0x0000af30


	//   ....[8]....
        /*0214*/ 	.word	0x0000b780


	//   ....[9]....
        /*0218*/ 	.word	0x0000bcd0


	//----- nvinfo : EIATTR_MAX_THREADS
	.align		4
.L_28:
        /*021c*/ 	.byte	0x04, 0x05
        /*021e*/ 	.short	(.L_30 - .L_29)
.L_29:
        /*0220*/ 	.word	0x00000100
        /*0224*/ 	.word	0x00000001
        /*0228*/ 	.word	0x00000001


	//----- nvinfo : EIATTR_CRS_STACK_SIZE
	.align		4
.L_30:
        /*022c*/ 	.byte	0x04, 0x1e
        /*022e*/ 	.short	(.L_32 - .L_31)
.L_31:
        /*0230*/ 	.word	0x00000000


	//----- nvinfo : EIATTR_CBANK_PARAM_SIZE
	.align		4
.L_32:
        /*0234*/ 	.byte	0x03, 0x19
        /*0236*/ 	.short	0x03f0


	//----- nvinfo : EIATTR_PARAM_CBANK
	.align		4
        /*0238*/ 	.byte	0x04, 0x0a
        /*023a*/ 	.short	(.L_34 - .L_33)
	.align		4
.L_33:
        /*023c*/ 	.word	index@(.nv.constant0._ZN7cutlass13device_kernelINS_4conv6kernel13ConvUniversalINS1_16ConvProblemShapeILNS1_8OperatorE2ELi2EEENS1_10collective14CollectiveConvINS1_46MainloopSm90TmaGmmaWarpSpecializedImplicitGemmILS5_2ELi7ELi2EN4cute5tupleIJNSA_1CILi1EEESD_SD_EEENS1_36KernelImplicitTmaWarpSpecializedSm90ELi1EEENSB_IJNSC_ILi128EEENSB_IJSH_EEENSB_IJNSC_ILi64EEEEEEEEENS_6half_tESM_NSA_8TiledMMAINSA_8MMA_AtomIJNSA_4SM904GMMA26MMA_64x128x16_F32F16F16_SSILNSQ_5MajorE1ELSS_1ELNSQ_7ScaleInE1ELST_1EEEEEENSA_6LayoutISE_NSB_IJNSC_ILi0EEESX_SX_EEEEENSB_IJNSA_10UnderscoreES10_S10_EEEEENS7_6detail26Sm90ImplicitGemmTileTraitsINSA_13SM90_TMA_LOADENSA_14ComposedLayoutINSA_7SwizzleILi3ELi4ELi3EEENSA_18smem_ptr_flag_bitsILi16EEENSW_INSB_IJNSB_IJSJ_NSC_ILi2EEEEEENSB_IJNSC_ILi8EEES1D_EEENSB_IJSD_NSC_ILi7EEEEEEEEENSB_IJNSB_IJSD_NSC_ILi4096EEEEEENSB_IJSJ_NSC_ILi512EEEEEENSB_IJSX_NSC_ILi8192EEEEEEEEEEEEEvEENS14_INSA_20SM90_TMA_LOAD_IM2COLES1Q_vEEEENS_8epilogue10collective6detail29Sm90TmaWarpSpecializedAdapterINS1W_15DefaultEpilogueISM_NSB_IJlNSB_IJSD_llEEESX_EEES21_NS1V_6thread17LinearCombinationISM_Li1EffLNS22_9ScaleType4KindE0ELNS_15FloatRoundStyleE2ESM_EENS_4gemm15EpilogueDefaultEEEEEvvEEEEvNT_6ParamsE)
        /*0240*/ 	.short	0x0210
        /*0242*/ 	.short	0x03f0


	//----- nvinfo : EIATTR_SW_WAR
	.align		4
.L_34:
        /*0244*/ 	.byte	0x04, 0x36
        /*0246*/ 	.short	(.L_36 - .L_35)
.L_35:
        /*0248*/ 	.word	0x00000008
.L_36:


//--------------------- .nv.callgraph             --------------------------
	.section	.nv.callgraph,"",@"SHT_CUDA_CALLGRAPH"
	.align	4
	.sectionentsize	8
	.align		4
        /*0000*/ 	.word	0x00000000
	.align		4
        /*0004*/ 	.word	0xffffffff
	.align		4
        /*0008*/ 	.word	0x00000000
	.align		4
        /*000c*/ 	.word	0xfffffffe
	.align		4
        /*0010*/ 	.word	0x00000000
	.align		4
        /*0014*/ 	.word	0xfffffffd
	.align		4
        /*0018*/ 	.word	0x00000000
	.align		4
        /*001c*/ 	.word	0xfffffffc


//--------------------- .nv.constant4             --------------------------
	.section	.nv.constant4,"a",@progbits
	.align	8
	.align		8
.nv.constant4:
        /*0000*/ 	.dword	_ZN39_INTERNAL_a3770ff0_4_k_cu_ca39e764_37704cuda3std3__45__cpo5beginE
	.align		8
        /*0008*/ 	.dword	_ZN39_INTERNAL_a3770ff0_4_k_cu_ca39e764_37704cuda3std3__45__cpo3endE
	.align		8
        /*0010*/ 	.dword	_ZN39_INTERNAL_a3770ff0_4_k_cu_ca39e764_37704cuda3std3__45__cpo6cbeginE
	.align		8
        /*0018*/ 	.dword	_ZN39_INTERNAL_a3770ff0_4_k_cu_ca39e764_37704cuda3std3__45__cpo4cendE
	.align		8
        /*0020*/ 	.dword	_ZN39_INTERNAL_a3770ff0_4_k_cu_ca39e764_37704cuda3std3__441_GLOBAL__N__a3770ff0_4_k_cu_ca39e764_37706ignoreE
	.align		8
        /*0028*/ 	.dword	_ZN39_INTERNAL_a3770ff0_4_k_cu_ca39e764_37704cuda3std3__419piecewise_constructE
	.align		8
        /*0030*/ 	.dword	_ZN39_INTERNAL_a3770ff0_4_k_cu_ca39e764_37704cuda3std3__48in_placeE
	.align		8
        /*0038*/ 	.dword	_ZN39_INTERNAL_a3770ff0_4_k_cu_ca39e764_37704cuda3std6ranges3__45__cpo4swapE
	.align		8
        /*0040*/ 	.dword	_ZN39_INTERNAL_a3770ff0_4_k_cu_ca39e764_37704cuda3std6ranges3__45__cpo9iter_moveE
	.align		8
        /*0048*/ 	.dword	_ZN39_INTERNAL_a3770ff0_4_k_cu_ca39e764_37704cute7productE
	.align		8
        /*0050*/ 	.dword	_ZN39_INTERNAL_a3770ff0_4_k_cu_ca39e764_37704cute1_E


//--------------------- .text._ZN7cutlass13device_kernelINS_4conv6kernel13ConvUniversalINS1_16ConvProblemShapeILNS1_8OperatorE2ELi2EEENS1_10collective14CollectiveConvINS1_46MainloopSm90TmaGmmaWarpSpecializedImplicitGemmILS5_2ELi7ELi2EN4cute5tupleIJNSA_1CILi1EEESD_SD_EEENS1_36KernelImplicitTmaWarpSpecializedSm90ELi1EEENSB_IJNSC_ILi128EEENSB_IJSH_EEENSB_IJNSC_ILi64EEEEEEEEENS_6half_tESM_NSA_8TiledMMAINSA_8MMA_AtomIJNSA_4SM904GMMA26MMA_64x128x16_F32F16F16_SSILNSQ_5MajorE1ELSS_1ELNSQ_7ScaleInE1ELST_1EEEEEENSA_6LayoutISE_NSB_IJNSC_ILi0EEESX_SX_EEEEENSB_IJNSA_10UnderscoreES10_S10_EEEEENS7_6detail26Sm90ImplicitGemmTileTraitsINSA_13SM90_TMA_LOADENSA_14ComposedLayoutINSA_7SwizzleILi3ELi4ELi3EEENSA_18smem_ptr_flag_bitsILi16EEENSW_INSB_IJNSB_IJSJ_NSC_ILi2EEEEEENSB_IJNSC_ILi8EEES1D_EEENSB_IJSD_NSC_ILi7EEEEEEEEENSB_IJNSB_IJSD_NSC_ILi4096EEEEEENSB_IJSJ_NSC_ILi512EEEEEENSB_IJSX_NSC_ILi8192EEEEEEEEEEEEEvEENS14_INSA_20SM90_TMA_LOAD_IM2COLES1Q_vEEEENS_8epilogue10collective6detail29Sm90TmaWarpSpecializedAdapterINS1W_15DefaultEpilogueISM_NSB_IJlNSB_IJSD_llEEESX_EEES21_NS1V_6thread17LinearCombinationISM_Li1EffLNS22_9ScaleType4KindE0ELNS_15FloatRoundStyleE2ESM_EENS_4gemm15EpilogueDefaultEEEEEvvEEEEvNT_6ParamsE --------------------------
	.section	.text._ZN7cutlass13device_kernelINS_4conv6kernel13ConvUniversalINS1_16ConvProblemShapeILNS1_8OperatorE2ELi2EEENS1_10collective14CollectiveConvINS1_46MainloopSm90TmaGmmaWarpSpecializedImplicitGemmILS5_2ELi7ELi2EN4cute5tupleIJNSA_1CILi1EEESD_SD_EEENS1_36KernelImplicitTmaWarpSpecializedSm90ELi1EEENSB_IJNSC_ILi128EEENSB_IJSH_EEENSB_IJNSC_ILi64EEEEEEEEENS_6half_tESM_NSA_8TiledMMAINSA_8MMA_AtomIJNSA_4SM904GMMA26MMA_64x128x16_F32F16F16_SSILNSQ_5MajorE1ELSS_1ELNSQ_7ScaleInE1ELST_1EEEEEENSA_6LayoutISE_NSB_IJNSC_ILi0EEESX_SX_EEEEENSB_IJNSA_10UnderscoreES10_S10_EEEEENS7_6detail26Sm90ImplicitGemmTileTraitsINSA_13SM90_TMA_LOADENSA_14ComposedLayoutINSA_7SwizzleILi3ELi4ELi3EEENSA_18smem_ptr_flag_bitsILi16EEENSW_INSB_IJNSB_IJSJ_NSC_ILi2EEEEEENSB_IJNSC_ILi8EEES1D_EEENSB_IJSD_NSC_ILi7EEEEEEEEENSB_IJNSB_IJSD_NSC_ILi4096EEEEEENSB_IJSJ_NSC_ILi512EEEEEENSB_IJSX_NSC_ILi8192EEEEEEEEEEEEEvEENS14_INSA_20SM90_TMA_LOAD_IM2COLES1Q_vEEEENS_8epilogue10collective6detail29Sm90TmaWarpSpecializedAdapterINS1W_15DefaultEpilogueISM_NSB_IJlNSB_IJSD_llEEESX_EEES21_NS1V_6thread17LinearCombinationISM_Li1EffLNS22_9ScaleType4KindE0ELNS_15FloatRoundStyleE2ESM_EENS_4gemm15EpilogueDefaultEEEEEvvEEEEvNT_6ParamsE,"ax",@progbits
	.align	128
.text._ZN7cutlass13device_kernelINS_4conv6kernel13ConvUniversalINS1_16ConvProblemShapeILNS1_8OperatorE2ELi2EEENS1_10collective14CollectiveConvINS1_46MainloopSm90TmaGmmaWarpSpecializedImplicitGemmILS5_2ELi7ELi2EN4cute5tupleIJNSA_1CILi1EEESD_SD_EEENS1_36KernelImplicitTmaWarpSpecializedSm90ELi1EEENSB_IJNSC_ILi128EEENSB_IJSH_EEENSB_IJNSC_ILi64EEEEEEEEENS_6half_tESM_NSA_8TiledMMAINSA_8MMA_AtomIJNSA_4SM904GMMA26MMA_64x128x16_F32F16F16_SSILNSQ_5MajorE1ELSS_1ELNSQ_7ScaleInE1ELST_1EEEEEENSA_6LayoutISE_NSB_IJNSC_ILi0EEESX_SX_EEEEENSB_IJNSA_10UnderscoreES10_S10_EEEEENS7_6detail26Sm90ImplicitGemmTileTraitsINSA_13SM90_TMA_LOADENSA_14ComposedLayoutINSA_7SwizzleILi3ELi4ELi3EEENSA_18smem_ptr_flag_bitsILi16EEENSW_INSB_IJNSB_IJSJ_NSC_ILi2EEEEEENSB_IJNSC_ILi8EEES1D_EEENSB_IJSD_NSC_ILi7EEEEEEEEENSB_IJNSB_IJSD_NSC_ILi4096EEEEEENSB_IJSJ_NSC_ILi512EEEEEENSB_IJSX_NSC_ILi8192EEEEEEEEEEEEEvEENS14_INSA_20SM90_TMA_LOAD_IM2COLES1Q_vEEEENS_8epilogue10collective6detail29Sm90TmaWarpSpecializedAdapterINS1W_15DefaultEpilogueISM_NSB_IJlNSB_IJSD_llEEESX_EEES21_NS1V_6thread17LinearCombinationISM_Li1EffLNS22_9ScaleType4KindE0ELNS_15FloatRoundStyleE2ESM_EENS_4gemm15EpilogueDefaultEEEEEvvEEEEvNT_6ParamsE:
        .type           _ZN7cutlass13device_kernelINS_4conv6kernel13ConvUniversalINS1_16ConvProblemShapeILNS1_8OperatorE2ELi2EEENS1_10collective14CollectiveConvINS1_46MainloopSm90TmaGmmaWarpSpecializedImplicitGemmILS5_2ELi7ELi2EN4cute5tupleIJNSA_1CILi1EEESD_SD_EEENS1_36KernelImplicitTmaWarpSpecializedSm90ELi1EEENSB_IJNSC_ILi128EEENSB_IJSH_EEENSB_IJNSC_ILi64EEEEEEEEENS_6half_tESM_NSA_8TiledMMAINSA_8MMA_AtomIJNSA_4SM904GMMA26MMA_64x128x16_F32F16F16_SSILNSQ_5MajorE1ELSS_1ELNSQ_7ScaleInE1ELST_1EEEEEENSA_6LayoutISE_NSB_IJNSC_ILi0EEESX_SX_EEEEENSB_IJNSA_10UnderscoreES10_S10_EEEEENS7_6detail26Sm90ImplicitGemmTileTraitsINSA_13SM90_TMA_LOADENSA_14ComposedLayoutINSA_7SwizzleILi3ELi4ELi3EEENSA_18smem_ptr_flag_bitsILi16EEENSW_INSB_IJNSB_IJSJ_NSC_ILi2EEEEEENSB_IJNSC_ILi8EEES1D_EEENSB_IJSD_NSC_ILi7EEEEEEEEENSB_IJNSB_IJSD_NSC_ILi4096EEEEEENSB_IJSJ_NSC_ILi512EEEEEENSB_IJSX_NSC_ILi8192EEEEEEEEEEEEEvEENS14_INSA_20SM90_TMA_LOAD_IM2COLES1Q_vEEEENS_8epilogue10collective6detail29Sm90TmaWarpSpecializedAdapterINS1W_15DefaultEpilogueISM_NSB_IJlNSB_IJSD_llEEESX_EEES21_NS1V_6thread17LinearCombinationISM_Li1EffLNS22_9ScaleType4KindE0ELNS_15FloatRoundStyleE2ESM_EENS_4gemm15EpilogueDefaultEEEEEvvEEEEvNT_6ParamsE,@function
        .size           _ZN7cutlass13device_kernelINS_4conv6kernel13ConvUniversalINS1_16ConvProblemShapeILNS1_8OperatorE2ELi2EEENS1_10collective14CollectiveConvINS1_46MainloopSm90TmaGmmaWarpSpecializedImplicitGemmILS5_2ELi7ELi2EN4cute5tupleIJNSA_1CILi1EEESD_SD_EEENS1_36KernelImplicitTmaWarpSpecializedSm90ELi1EEENSB_IJNSC_ILi128EEENSB_IJSH_EEENSB_IJNSC_ILi64EEEEEEEEENS_6half_tESM_NSA_8TiledMMAINSA_8MMA_AtomIJNSA_4SM904GMMA26MMA_64x128x16_F32F16F16_SSILNSQ_5MajorE1ELSS_1ELNSQ_7ScaleInE1ELST_1EEEEEENSA_6LayoutISE_NSB_IJNSC_ILi0EEESX_SX_EEEEENSB_IJNSA_10UnderscoreES10_S10_EEEEENS7_6detail26Sm90ImplicitGemmTileTraitsINSA_13SM90_TMA_LOADENSA_14ComposedLayoutINSA_7SwizzleILi3ELi4ELi3EEENSA_18smem_ptr_flag_bitsILi16EEENSW_INSB_IJNSB_IJSJ_NSC_ILi2EEEEEENSB_IJNSC_ILi8EEES1D_EEENSB_IJSD_NSC_ILi7EEEEEEEEENSB_IJNSB_IJSD_NSC_ILi4096EEEEEENSB_IJSJ_NSC_ILi512EEEEEENSB_IJSX_NSC_ILi8192EEEEEEEEEEEEEvEENS14_INSA_20SM90_TMA_LOAD_IM2COLES1Q_vEEEENS_8epilogue10collective6detail29Sm90TmaWarpSpecializedAdapterINS1W_15DefaultEpilogueISM_NSB_IJlNSB_IJSD_llEEESX_EEES21_NS1V_6thread17LinearCombinationISM_Li1EffLNS22_9ScaleType4KindE0ELNS_15FloatRoundStyleE2ESM_EENS_4gemm15EpilogueDefaultEEEEEvvEEEEvNT_6ParamsE,(.L_x_288 - _ZN7cutlass13device_kernelINS_4conv6kernel13ConvUniversalINS1_16ConvProblemShapeILNS1_8OperatorE2ELi2EEENS1_10collective14CollectiveConvINS1_46MainloopSm90TmaGmmaWarpSpecializedImplicitGemmILS5_2ELi7ELi2EN4cute5tupleIJNSA_1CILi1EEESD_SD_EEENS1_36KernelImplicitTmaWarpSpecializedSm90ELi1EEENSB_IJNSC_ILi128EEENSB_IJSH_EEENSB_IJNSC_ILi64EEEEEEEEENS_6half_tESM_NSA_8TiledMMAINSA_8MMA_AtomIJNSA_4SM904GMMA26MMA_64x128x16_F32F16F16_SSILNSQ_5MajorE1ELSS_1ELNSQ_7ScaleInE1ELST_1EEEEEENSA_6LayoutISE_NSB_IJNSC_ILi0EEESX_SX_EEEEENSB_IJNSA_10UnderscoreES10_S10_EEEEENS7_6detail26Sm90ImplicitGemmTileTraitsINSA_13SM90_TMA_LOADENSA_14ComposedLayoutINSA_7SwizzleILi3ELi4ELi3EEENSA_18smem_ptr_flag_bitsILi16EEENSW_INSB_IJNSB_IJSJ_NSC_ILi2EEEEEENSB_IJNSC_ILi8EEES1D_EEENSB_IJSD_NSC_ILi7EEEEEEEEENSB_IJNSB_IJSD_NSC_ILi4096EEEEEENSB_IJSJ_NSC_ILi512EEEEEENSB_IJSX_NSC_ILi8192EEEEEEEEEEEEEvEENS14_INSA_20SM90_TMA_LOAD_IM2COLES1Q_vEEEENS_8epilogue10collective6detail29Sm90TmaWarpSpecializedAdapterINS1W_15DefaultEpilogueISM_NSB_IJlNSB_IJSD_llEEESX_EEES21_NS1V_6thread17LinearCombinationISM_Li1EffLNS22_9ScaleType4KindE0ELNS_15FloatRoundStyleE2ESM_EENS_4gemm15EpilogueDefaultEEEEEvvEEEEvNT_6ParamsE)
        .other          _ZN7cutlass13device_kernelINS_4conv6kernel13ConvUniversalINS1_16ConvProblemShapeILNS1_8OperatorE2ELi2EEENS1_10collective14CollectiveConvINS1_46MainloopSm90TmaGmmaWarpSpecializedImplicitGemmILS5_2ELi7ELi2EN4cute5tupleIJNSA_1CILi1EEESD_SD_EEENS1_36KernelImplicitTmaWarpSpecializedSm90ELi1EEENSB_IJNSC_ILi128EEENSB_IJSH_EEENSB_IJNSC_ILi64EEEEEEEEENS_6half_tESM_NSA_8TiledMMAINSA_8MMA_AtomIJNSA_4SM904GMMA26MMA_64x128x16_F32F16F16_SSILNSQ_5MajorE1ELSS_1ELNSQ_7ScaleInE1ELST_1EEEEEENSA_6LayoutISE_NSB_IJNSC_ILi0EEESX_SX_EEEEENSB_IJNSA_10UnderscoreES10_S10_EEEEENS7_6detail26Sm90ImplicitGemmTileTraitsINSA_13SM90_TMA_LOADENSA_14ComposedLayoutINSA_7SwizzleILi3ELi4ELi3EEENSA_18smem_ptr_flag_bitsILi16EEENSW_INSB_IJNSB_IJSJ_NSC_ILi2EEEEEENSB_IJNSC_ILi8EEES1D_EEENSB_IJSD_NSC_ILi7EEEEEEEEENSB_IJNSB_IJSD_NSC_ILi4096EEEEEENSB_IJSJ_NSC_ILi512EEEEEENSB_IJSX_NSC_ILi8192EEEEEEEEEEEEEvEENS14_INSA_20SM90_TMA_LOAD_IM2COLES1Q_vEEEENS_8epilogue10collective6detail29Sm90TmaWarpSpecializedAdapterINS1W_15DefaultEpilogueISM_NSB_IJlNSB_IJSD_llEEESX_EEES21_NS1V_6thread17LinearCombinationISM_Li1EffLNS22_9ScaleType4KindE0ELNS_15FloatRoundStyleE2ESM_EENS_4gemm15EpilogueDefaultEEEEEvvEEEEvNT_6ParamsE,@"STO_CUDA_ENTRY STV_DEFAULT"
_ZN7cutlass13device_kernelINS_4conv6kernel13ConvUniversalINS1_16ConvProblemShapeILNS1_8OperatorE2ELi2EEENS1_10collective14CollectiveConvINS1_46MainloopSm90TmaGmmaWarpSpecializedImplicitGemmILS5_2ELi7ELi2EN4cute5tupleIJNSA_1CILi1EEESD_SD_EEENS1_36KernelImplicitTmaWarpSpecializedSm90ELi1EEENSB_IJNSC_ILi128EEENSB_IJSH_EEENSB_IJNSC_ILi64EEEEEEEEENS_6half_tESM_NSA_8TiledMMAINSA_8MMA_AtomIJNSA_4SM904GMMA26MMA_64x128x16_F32F16F16_SSILNSQ_5MajorE1ELSS_1ELNSQ_7ScaleInE1ELST_1EEEEEENSA_6LayoutISE_NSB_IJNSC_ILi0EEESX_SX_EEEEENSB_IJNSA_10UnderscoreES10_S10_EEEEENS7_6detail26Sm90ImplicitGemmTileTraitsINSA_13SM90_TMA_LOADENSA_14ComposedLayoutINSA_7SwizzleILi3ELi4ELi3EEENSA_18smem_ptr_flag_bitsILi16EEENSW_INSB_IJNSB_IJSJ_NSC_ILi2EEEEEENSB_IJNSC_ILi8EEES1D_EEENSB_IJSD_NSC_ILi7EEEEEEEEENSB_IJNSB_IJSD_NSC_ILi4096EEEEEENSB_IJSJ_NSC_ILi512EEEEEENSB_IJSX_NSC_ILi8192EEEEEEEEEEEEEvEENS14_INSA_20SM90_TMA_LOAD_IM2COLES1Q_vEEEENS_8epilogue10collective6detail29Sm90TmaWarpSpecializedAdapterINS1W_15DefaultEpilogueISM_NSB_IJlNSB_IJSD_llEEESX_EEES21_NS1V_6thread17LinearCombinationISM_Li1EffLNS22_9ScaleType4KindE0ELNS_15FloatRoundStyleE2ESM_EENS_4gemm15EpilogueDefaultEEEEEvvEEEEvNT_6ParamsE:
[----:B------:R-:W-:Y:S01]  /*0000*/  LDC R1, c[0x0][0x28] ;  /* 0x00000a00ff017b82 */ /* 0x000fe20000000800 */
[----:B------:R-:W0:Y:S01]  /*0010*/  S2R R12, SR_TID.X ;  /* 0x00000000000c7919 */ /* 0x000e220000002100 */
[----:B------:R-:W-:Y:S01]  /*0020*/  ELECT P0, URZ, PT ;  /* 0x00000000003f782f */ /* 0x000fe20003800000 */
[----:B------:R-:W-:Y:S01]  /*0030*/  BSSY B0, `(.L_x_0) ;  /* 0x000000f000007945 */ /* 0x000fe20003800000 */
[--C-:B0-----:R-:W-:Y:S02]  /*0040*/  SHF.R.U32.HI R0, RZ, 0x5, R12.reuse ;  /* 0x00000005ff007819 */ /* 0x101fe4000001160c */
[----:B------:R-:W-:-:S03]  /*0050*/  SHF.R.U32.HI R3, RZ, 0x7, R12 ;  /* 0x00000007ff037819 */ /* 0x000fc6000001160c */
[----:B------:R-:W0:Y:S04]  /*0060*/  SHFL.IDX PT, R2, R0, RZ, 0x1f ;  /* 0x00001fff00027589 */ /* 0x000e2800000e0000 */
[----:B------:R1:W2:Y:S01]  /*0070*/  SHFL.IDX PT, R8, R3, RZ, 0x1f ;  /* 0x00001fff03087589 */ /* 0x0002a200000e0000 */
[----:B0-----:R-:W-:-:S13]  /*0080*/  ISETP.NE.OR P0, PT, R2, RZ, !P0 ;  /* 0x000000ff0200720c */ /* 0x001fda0004705670 */
[----:B-12---:R-:W-:Y:S05]  /*0090*/  @P0 BRA `(.L_x_1) ;  /* 0x0000000000200947 */ /* 0x006fea0003800000 */
[----:B------:R-:W-:Y:S02]  /*00a0*/  ULDC.64 UR4, c[0x0][0x198] ;  /* 0x0000660000047ab9 */ /* 0x000fe40000000a00 */
[----:B------:R-:W-:Y:S02]  /*00b0*/  UIADD3 UR6, UP0, UR4, 0xf0, URZ ;  /* 0x000000f004067890 */ /* 0x000fe4000ff1e03f */
[----:B------:R-:W-:Y:S02]  /*00c0*/  UIADD3 UR4, UP1, UR4, 0x1f0, URZ ;  /* 0x000001f004047890 */ /* 0x000fe4000ff3e03f */
[----:B------:R-:W-:Y:S02]  /*00d0*/  UIADD3.X UR7, URZ, UR5, URZ, UP0, !UPT ;  /* 0x000000053f077290 */ /* 0x000fe400087fe43f */
[----:B------:R-:W-:-:S07]  /*00e0*/  UIADD3.X UR5, URZ, UR5, URZ, UP1, !UPT ;  /* 0x000000053f057290 */ /* 0x000fce0008ffe43f */
[----:B------:R0:W-:Y:S02]  /*00f0*/  UTMACCTL.PF [UR6] ;  /* 0x00000000060079b9 */ /* 0x0001e40008040000 */
[----:B------:R0:W-:Y:S02]  /*0100*/  UTMACCTL.PF [UR4] ;  /* 0x00000000040079b9 */ /* 0x0001e40008040000 */
[----:B0-----:R-:W-:Y:S01]  /*0110*/  NOP ;  /* 0x0000000000007918 */ /* 0x001fe20000000000 */
.L_x_1:
[----:B------:R-:W-:Y:S05]  /*0120*/  BSYNC B0 ;  /* 0x0000000000007941 */ /* 0x000fea0003800000 */
.L_x_0:
[----:B------:R-:W0:Y:S01]  /*0130*/  SHFL.IDX PT, R0, R0, RZ, 0x1f ;  /* 0x00001fff00007589 */ /* 0x000e2200000e0000 */
[----:B------:R-:W-:-:S04]  /*0140*/  SHF.R.S32.HI R3, RZ, 0x1f, R2 ;  /* 0x0000001fff037819 */ /* 0x000fc80000011402 */
[----:B------:R-:W-:Y:S02]  /*0150*/  LEA.HI R3, R3, R2, RZ, 0x2 ;  /* 0x0000000203037211 */ /* 0x000fe400078f10ff */
[----:B0-----:R-:W-:-:S13]  /*0160*/  ISETP.NE.AND P0, PT, R0, RZ, PT ;  /* 0x000000ff0000720c */ /* 0x001fda0003f05270 */
[----:B------:R-:W-:Y:S05]  /*0170*/  @P0 BRA `(.L_x_2) ;  /* 0x0000000000700947 */ /* 0x000fea0003800000 */
[----:B------:R-:W0:Y:S01]  /*0180*/  S2UR UR8, SR_CgaCtaId ;  /* 0x00000000000879c3 */ /* 0x000e220000008800 */
[----:B------:R-:W-:Y:S01]  /*0190*/  UMOV UR4, 0x400 ;  /* 0x0000040000047882 */ /* 0x000fe20000000000 */
[----:B------:R-:W-:Y:S01]  /*01a0*/  UMOV UR5, 0x1 ;  /* 0x0000000100057882 */ /* 0x000fe20000000000 */
[----:B------:R-:W-:Y:S01]  /*01b0*/  UMOV UR6, 0x80 ;  /* 0x0000008000067882 */ /* 0x000fe20000000000 */
[----:B------:R-:W-:Y:S01]  /*01c0*/  ELECT P0, URZ, PT ;  /* 0x00000000003f782f */ /* 0x000fe20003800000 */
[----:B------:R-:W-:-:S04]  /*01d0*/  UIADD3 UR6, -UR6, 0x100000, URZ ;  /* 0x0010000006067890 */ /* 0x000fc8000fffe13f */
[----:B------:R-:W-:Y:S02]  /*01e0*/  USHF.L.U32 UR7, UR6, 0xb, URZ ;  /* 0x0000000b06077899 */ /* 0x000fe4000800063f */
[----:B------:R-:W-:Y:S02]  /*01f0*/  USHF.L.U32 UR6, UR6, 0x1, URZ ;  /* 0x0000000106067899 */ /* 0x000fe4000800063f */
[----:B0-----:R-:W-:Y:S02]  /*0200*/  ULEA UR8, UR8, UR4, 0x18 ;  /* 0x0000000408087291 */ /* 0x001fe4000f8ec03f */
[----:B------:R-:W-:-:S04]  /*0210*/  UIADD3 UR4, -UR5, 0x100000, URZ ;  /* 0x0010000005047890 */ /* 0x000fc8000fffe13f */
[----:B------:R-:W-:Y:S02]  /*0220*/  USHF.L.U32 UR5, UR4, 0xb, URZ ;  /* 0x0000000b04057899 */ /* 0x000fe4000800063f */
[----:B------:R-:W-:Y:S01]  /*0230*/  USHF.L.U32 UR4, UR4, 0x1, URZ ;  /* 0x0000000104047899 */ /* 0x000fe2000800063f */
[----:B------:R-:W0:Y:S11]  /*0240*/  FENCE.VIEW.ASYNC.S ;  /* 0x00000000000073c6 */ /* 0x000e360000000000 */
[----:B0-----:R0:W1:Y:S01]  /*0250*/  SYNCS.EXCH.64 URZ, [UR8+0x38000], UR4 ;  /* 0x03800004083f75b2 */ /* 0x0010620008000100 */
[----:B------:R0:W2:Y:S01]  /*0260*/  SYNCS.EXCH.64 URZ, [UR8+0x38038], UR6 ;  /* 0x03803806083f75b2 */ /* 0x0000a20008000100 */
[----:B------:R0:W3:Y:S01]  /*0270*/  SYNCS.EXCH.64 URZ, [UR8+0x38008], UR4 ;  /* 0x03800804083f75b2 */ /* 0x0000e20008000100 */
[----:B------:R0:W4:Y:S01]  /*0280*/  SYNCS.EXCH.64 URZ, [UR8+0x38040], UR6 ;  /* 0x03804006083f75b2 */ /* 0x0001220008000100 */
[----:B------:R0:W0:Y:S01]  /*0290*/  SYNCS.EXCH.64 URZ, [UR8+0x38010], UR4 ;  /* 0x03801004083f75b2 */ /* 0x0000220008000100 */
        /* <DEDUP_REMOVED lines=9> */
[----:B------:R-:W-:Y:S01]  /*0330*/  NOP ;  /* 0x0000000000007918 */ /* 0x000fe20000000000 */
.L_x_2:
[----:B0-----:R-:W-:Y:S01]  /*0340*/  ULDC.64 UR4, c[0x0][0x598] ;  /* 0x0001660000047ab9 */ /* 0x001fe20000000a00 */
[----:B------:R-:W-:Y:S01]  /*0350*/  LOP3.LUT R3, R3, 0xfffffffc, RZ, 0xc0, !PT ;  /* 0xfffffffc03037812 */ /* 0x000fe200078ec0ff */
[----:B------:R-:W-:Y:S01]  /*0360*/  NOP ;  /* 0x0000000000007918 */ /* 0x000fe20000000000 */
[----:B------:R-:W-:Y:S01]  /*0370*/  ISETP.NE.U32.AND P0, PT, RZ, UR4, PT ;  /* 0x00000004ff007c0c */ /* 0x000fe2000bf05070 */
[----:B------:R-:W-:Y:S01]  /*0380*/  NOP ;  /* 0x0000000000007918 */ /* 0x000fe20000000000 */
[----:B-1234-:R-:W-:Y:S01]  /*0390*/  BAR.SYNC.DEFER_BLOCKING 0x0 ;  /* 0x0000000000007b1d */ /* 0x01efe20000010000 */
[----:B------:R-:W-:Y:S01]  /*03a0*/  IMAD.IADD R7, R2, 0x1, -R3 ;  /* 0x0000000102077824 */ /* 0x000fe200078e0a03 */
[----:B------:R-:W-:Y:S02]  /*03b0*/  ISETP.NE.AND.EX P0, PT, RZ, UR5, PT, P0 ;  /* 0x00000005ff007c0c */ /* 0x000fe4000bf05300 */
[C---:B------:R-:W-:Y:S02]  /*03c0*/  ISETP.NE.AND P2, PT, R8.reuse, 0x1, PT ;  /* 0x000000010800780c */ /* 0x040fe40003f45270 */
[----:B------:R-:W-:Y:S01]  /*03d0*/  LOP3.LUT P1, RZ, R8, R7, RZ, 0xfc, !PT ;  /* 0x0000000708ff7212 */ /* 0x000fe2000782fcff */
[----:B------:R-:W-:-:S03]  /*03e0*/  ULDC.64 UR12, c[0x0][0x208] ;  /* 0x00008200000c7ab9 */ /* 0x000fc60000000a00 */
[----:B------:R-:W-:-:S04]  /*03f0*/  SEL R3, RZ, 0x1, P1 ;  /* 0x00000001ff037807 */ /* 0x000fc80000800000 */
[----:B------:R-:W-:Y:S01]  /*0400*/  SEL R3, R3, 0x2, P2 ;  /* 0x0000000203037807 */ /* 0x000fe20001000000 */
[----:B------:R-:W-:Y:S06]  /*0410*/  @!P0 BRA `(.L_x_3) ;  /* 0x00000000001c8947 */ /* 0x000fec0003800000 */
[----:B------:R-:W0:Y:S02]  /*0420*/  LDC.64 R4, c[0x0][0x598] ;  /* 0x00016600ff047b82 */ /* 0x000e240000000a00 */
[----:B0-----:R-:W2:Y:S02]  /*0430*/  LDG.E.64 R4, desc[UR12][R4.64] ;  /* 0x0000000c04047981 */ /* 0x001ea4000c1e1b00 */
[----:B--2---:R-:W-:-:S04]  /*0440*/  ISETP.NE.U32.AND P0, PT, R4, RZ, PT ;  /* 0x000000ff0400720c */ /* 0x004fc80003f05070 */
[----:B------:R-:W-:-:S13]  /*0450*/  ISETP.NE.AND.EX P0, PT, R5, RZ, PT, P0 ;  /* 0x000000ff0500720c */ /* 0x000fda0003f05300 */
[----:B------:R-:W-:Y:S05]  /*0460*/  @!P0 BRA `(.L_x_3) ;  /* 0x0000000000088947 */ /* 0x000fea0003800000 */
[----:B------:R2:W5:Y:S01]  /*0470*/  LD.E R0, desc[UR12][R4.64] ;  /* 0x0000000c04007980 */ /* 0x000562000c101900 */
[----:B------:R-:W-:Y:S05]  /*0480*/  BRA `(.L_x_4) ;  /* 0x0000000000207947 */ /* 0x000fea0003800000 */
.L_x_3:
[----:B------:R-:W-:Y:S02]  /*0490*/  ULDC.64 UR4, c[0x0][0x588] ;  /* 0x0001620000047ab9 */ /* 0x000fe40000000a00 */
[----:B------:R-:W-:-:S04]  /*04a0*/  ISETP.NE.U32.AND P0, PT, RZ, UR4, PT ;  /* 0x00000004ff007c0c */ /* 0x000fc8000bf05070 */
[----:B------:R-:W-:-:S13]  /*04b0*/  ISETP.NE.AND.EX P0, PT, RZ, UR5, PT, P0 ;  /* 0x00000005ff007c0c */ /* 0x000fda000bf05300 */
[----:B------:R-:W-:Y:S05]  /*04c0*/  @!P0 BRA `(.L_x_5) ;  /* 0x00000000000c8947 */ /* 0x000fea0003800000 */
[----:B------:R-:W0:Y:S02]  /*04d0*/  LDC.64 R4, c[0x0][0x588] ;  /* 0x00016200ff047b82 */ /* 0x000e240000000a00 */
[----:B0-----:R1:W5:Y:S01]  /*04e0*/  LDG.E R0, desc[UR12][R4.64] ;  /* 0x0000000c04007981 */ /* 0x001362000c1e1900 */
[----:B------:R-:W-:Y:S05]  /*04f0*/  BRA `(.L_x_4) ;  /* 0x0000000000047947 */ /* 0x000fea0003800000 */
.L_x_5:
[----:B------:R-:W0:Y:S02]  /*0500*/  LDC R0, c[0x0][0x580] ;  /* 0x00016000ff007b82 */ /* 0x000e240000000800 */
.L_x_4:
[----:B------:R-:W-:Y:S02]  /*0510*/  ULDC.64 UR4, c[0x0][0x5a0] ;  /* 0x0001680000047ab9 */ /* 0x000fe40000000a00 */
[----:B------:R-:W-:-:S04]  /*0520*/  ISETP.NE.U32.AND P0, PT, RZ, UR4, PT ;  /* 0x00000004ff007c0c */ /* 0x000fc8000bf05070 */
[----:B------:R-:W-:-:S13]  /*0530*/  ISETP.NE.AND.EX P0, PT, RZ, UR5, PT, P0 ;  /* 0x00000005ff007c0c */ /* 0x000fda000bf05300 */
[----:B------:R-:W-:Y:S05]  /*0540*/  @!P0 BRA `(.L_x_6) ;  /* 0x00000000001c8947 */ /* 0x000fea0003800000 */
[----:B-12---:R-:W1:Y:S02]  /*0550*/  LDC.64 R4, c[0x0][0x5a0] ;  /* 0x00016800ff047b82 */ /* 0x006e640000000a00 */
[----:B-1----:R-:W2:Y:S02]  /*0560*/  LDG.E.64 R4, desc[UR12][R4.64] ;  /* 0x0000000c04047981 */ /* 0x002ea4000c1e1b00 */
[----:B--2---:R-:W-:-:S04]  /*0570*/  ISETP.NE.U32.AND P0, PT, R4, RZ, PT ;  /* 0x000000ff0400720c */ /* 0x004fc80003f05070 */
[----:B------:R-:W-:-:S13]  /*0580*/  ISETP.NE.AND.EX P0, PT, R5, RZ, PT, P0 ;  /* 0x000000ff0500720c */ /* 0x000fda0003f05300 */
[----:B------:R-:W-:Y:S05]  /*0590*/  @!P0 BRA `(.L_x_6) ;  /* 0x0000000000088947 */ /* 0x000fea0003800000 */
[----:B------:R1:W5:Y:S01]  /*05a0*/  LD.E R2, desc[UR12][R4.64] ;  /* 0x0000000c04027980 */ /* 0x000362000c101900 */
[----:B------:R-:W-:Y:S05]  /*05b0*/  BRA `(.L_x_7) ;  /* 0x0000000000207947 */ /* 0x000fea0003800000 */
.L_x_6:
[----:B------:R-:W-:Y:S02]  /*05c0*/  ULDC.64 UR4, c[0x0][0x590] ;  /* 0x0001640000047ab9 */ /* 0x000fe40000000a00 */
[----:B------:R-:W-:-:S04]  /*05d0*/  ISETP.NE.U32.AND P0, PT, RZ, UR4, PT ;  /* 0x00000004ff007c0c */ /* 0x000fc8000bf05070 */
[----:B------:R-:W-:-:S13]  /*05e0*/  ISETP.NE.AND.EX P0, PT, RZ, UR5, PT, P0 ;  /* 0x00000005ff007c0c */ /* 0x000fda000bf05300 */
[----:B------:R-:W-:Y:S05]  /*05f0*/  @!P0 BRA `(.L_x_8) ;  /* 0x00000000000c8947 */ /* 0x000fea0003800000 */
[----:B-12---:R-:W1:Y:S02]  /*0600*/  LDC.64 R4, c[0x0][0x590] ;  /* 0x00016400ff047b82 */ /* 0x006e640000000a00 */
[----:B-1----:R4:W5:Y:S01]  /*0610*/  LDG.E R2, desc[UR12][R4.64] ;  /* 0x0000000c04027981 */ /* 0x002962000c1e1900 */
[----:B------:R-:W-:Y:S05]  /*0620*/  BRA `(.L_x_7) ;  /* 0x0000000000047947 */ /* 0x000fea0003800000 */
.L_x_8:
[----:B------:R-:W3:Y:S02]  /*0630*/  LDC R2, c[0x0][0x584] ;  /* 0x00016100ff027b82 */ /* 0x000ee40000000800 */
.L_x_7:
[----:B-12-4-:R-:W1:Y:S01]  /*0640*/  LDC R4, c[0x0][0x4c0] ;  /* 0x00013000ff047b82 */ /* 0x016e620000000800 */
[----:B------:R-:W2:Y:S07]  /*0650*/  S2R R13, SR_CTAID.Y ;  /* 0x00000000000d7919 */ /* 0x000eae0000002600 */
[----:B------:R-:W4:Y:S01]  /*0660*/  LDC R23, c[0x0][0x4c4] ;  /* 0x00013100ff177b82 */ /* 0x000f220000000800 */
[----:B-1----:R-:W-:-:S05]  /*0670*/  VIADD R4, R4, 0x7f ;  /* 0x0000007f04047836 */ /* 0x002fca0000000000 */
[----:B------:R-:W-:Y:S02]  /*0680*/  SHF.R.S32.HI R5, RZ, 0x1f, R4 ;  /* 0x0000001fff057819 */ /* 0x000fe40000011404 */
[----:B----4-:R-:W-:Y:S02]  /*0690*/  IABS R16, R23 ;  /* 0x0000001700107213 */ /* 0x010fe40000000000 */
[----:B------:R-:W-:Y:S02]  /*06a0*/  LEA.HI R5, R5, R4, RZ, 0x7 ;  /* 0x0000000405057211 */ /* 0x000fe400078f38ff */
[----:B------:R-:W1:Y:S02]  /*06b0*/  I2F.RP R10, R16 ;  /* 0x00000010000a7306 */ /* 0x000e640000209400 */
[----:B------:R-:W-:-:S04]  /*06c0*/  SHF.R.S32.HI R6, RZ, 0x7, R5 ;  /* 0x00000007ff067819 */ /* 0x000fc80000011405 */
[-C--:B------:R-:W-:Y:S02]  /*06d0*/  IABS R14, R6.reuse ;  /* 0x00000006000e7213 */ /* 0x080fe40000000000 */
[----:B------:R-:W-:Y:S02]  /*06e0*/  IABS R15, R6 ;  /* 0x00000006000f7213 */ /* 0x000fe40000000000 */
[----:B------:R-:W4:Y:S08]  /*06f0*/  I2F.RP R9, R14 ;  /* 0x0000000e00097306 */ /* 0x000f300000209400 */
[----:B-1----:R-:W-:Y:S08]  /*0700*/  MUFU.RCP R10, R10 ;  /* 0x0000000a000a7308 */ /* 0x002ff00000001000 */
[----:B----4-:R-:W1:Y:S02]  /*0710*/  MUFU.RCP R9, R9 ;  /* 0x0000000900097308 */ /* 0x010e640000001000 */
[----:B-1----:R-:W-:Y:S01]  /*0720*/  VIADD R4, R9, 0xffffffe ;  /* 0x0ffffffe09047836 */ /* 0x002fe20000000000 */
[----:B--2---:R-:W-:-:S05]  /*0730*/  IABS R9, R13 ;  /* 0x0000000d00097213 */ /* 0x004fca0000000000 */
[----:B------:R1:W2:Y:S02]  /*0740*/  F2I.FTZ.U32.TRUNC.NTZ R5, R4 ;  /* 0x0000000400057305 */ /* 0x0002a4000021f000 */
[----:B-1----:R-:W-:Y:S02]  /*0750*/  IMAD.MOV.U32 R4, RZ, RZ, RZ ;  /* 0x000000ffff047224 */ /* 0x002fe400078e00ff */
[----:B--2---:R-:W-:-:S04]  /*0760*/  IMAD.MOV R11, RZ, RZ, -R5 ;  /* 0x000000ffff0b7224 */ /* 0x004fc800078e0a05 */
[----:B------:R-:W-:-:S04]  /*0770*/  IMAD R11, R11, R14, RZ ;  /* 0x0000000e0b0b7224 */ /* 0x000fc800078e02ff */
[----:B------:R-:W-:-:S04]  /*0780*/  IMAD.HI.U32 R5, R5, R11, R4 ;  /* 0x0000000b05057227 */ /* 0x000fc800078e0004 */
[----:B------:R-:W-:Y:S02]  /*0790*/  IMAD.MOV R11, RZ, RZ, -R15 ;  /* 0x000000ffff0b7224 */ /* 0x000fe400078e0a0f */
[----:B------:R-:W-:-:S04]  /*07a0*/  IMAD.HI.U32 R4, R5, R9, RZ ;  /* 0x0000000905047227 */ /* 0x000fc800078e00ff */
[----:B------:R-:W-:Y:S01]  /*07b0*/  IMAD R5, R4, R11, R9 ;  /* 0x0000000b04057224 */ /* 0x000fe200078e0209 */
[----:B------:R-:W-:Y:S01]  /*07c0*/  LOP3.LUT R9, R13, R6, RZ, 0x3c, !PT ;  /* 0x000000060d097212 */ /* 0x000fe200078e3cff */
[----:B------:R-:W-:-:S03]  /*07d0*/  VIADD R11, R10, 0xffffffe ;  /* 0x0ffffffe0a0b7836 */ /* 0x000fc60000000000 */
[----:B------:R-:W-:Y:S02]  /*07e0*/  ISETP.GT.U32.AND P1, PT, R14, R5, PT ;  /* 0x000000050e00720c */ /* 0x000fe40003f24070 */
[----:B------:R-:W-:-:S11]  /*07f0*/  ISETP.GE.AND P2, PT, R9, RZ, PT ;  /* 0x000000ff0900720c */ /* 0x000fd60003f46270 */
[----:B------:R-:W-:Y:S02]  /*0800*/  @!P1 IMAD.IADD R5, R5, 0x1, -R14 ;  /* 0x0000000105059824 */ /* 0x000fe400078e0a0e */
[----:B------:R-:W-:Y:S01]  /*0810*/  @!P1 VIADD R4, R4, 0x1 ;  /* 0x0000000104049836 */ /* 0x000fe20000000000 */
[----:B------:R-:W-:Y:S02]  /*0820*/  ISETP.NE.AND P1, PT, R6, RZ, PT ;  /* 0x000000ff0600720c */ /* 0x000fe40003f25270 */
[----:B------:R-:W-:Y:S02]  /*0830*/  ISETP.GE.U32.AND P0, PT, R5, R14, PT ;  /* 0x0000000e0500720c */ /* 0x000fe40003f06070 */
[----:B------:R1:W2:Y:S02]  /*0840*/  F2I.FTZ.U32.TRUNC.NTZ R5, R11 ;  /* 0x0000000b00057305 */ /* 0x0002a4000021f000 */
[----:B-1----:R-:W1:Y:S09]  /*0850*/  LDC R11, c[0x0][0x290] ;  /* 0x0000a400ff0b7b82 */ /* 0x002e720000000800 */
[----:B------:R-:W-:-:S04]  /*0860*/  @P0 VIADD R4, R4, 0x1 ;  /* 0x0000000104040836 */ /* 0x000fc80000000000 */
[----:B------:R-:W-:Y:S02]  /*0870*/  IMAD.MOV.U32 R18, RZ, RZ, R4 ;  /* 0x000000ffff127224 */ /* 0x000fe400078e0004 */
[----:B--2---:R-:W-:Y:S02]  /*0880*/  IMAD.MOV R9, RZ, RZ, -R5 ;  /* 0x000000ffff097224 */ /* 0x004fe400078e0a05 */
[----:B------:R-:W-:Y:S01]  /*0890*/  @!P2 IMAD.MOV R18, RZ, RZ, -R18 ;  /* 0x000000ffff12a224 */ /* 0x000fe200078e0a12 */
[----:B------:R-:W-:Y:S01]  /*08a0*/  @!P1 LOP3.LUT R18, RZ, R6, RZ, 0x33, !PT ;  /* 0x00000006ff129212 */ /* 0x000fe200078e33ff */
[----:B------:R-:W-:Y:S02]  /*08b0*/  IMAD R9, R9, R16, RZ ;  /* 0x0000001009097224 */ /* 0x000fe400078e02ff */
[----:B------:R-:W-:Y:S01]  /*08c0*/  IMAD.MOV.U32 R4, RZ, RZ, RZ ;  /* 0x000000ffff047224 */ /* 0x000fe200078e00ff */
[----:B------:R-:W-:-:S03]  /*08d0*/  IABS R10, R18 ;  /* 0x00000012000a7213 */ /* 0x000fc60000000000 */
[----:B------:R-:W-:-:S04]  /*08e0*/  IMAD.HI.U32 R4, R5, R9, R4 ;  /* 0x0000000905047227 */ /* 0x000fc800078e0004 */
[----:B------:R-:W-:-:S04]  /*08f0*/  IMAD.MOV.U32 R5, RZ, RZ, R10 ;  /* 0x000000ffff057224 */ /* 0x000fc800078e000a */
[----:B------:R-:W-:-:S04]  /*0900*/  IMAD.HI.U32 R4, R4, R5, RZ ;  /* 0x0000000504047227 */ /* 0x000fc800078e00ff */
[----:B------:R-:W-:-:S04]  /*0910*/  IMAD.MOV R9, RZ, RZ, -R4 ;  /* 0x000000ffff097224 */ /* 0x000fc800078e0a04 */
[----:B------:R-:W-:Y:S02]  /*0920*/  IMAD R5, R16, R9, R5 ;  /* 0x0000000910057224 */ /* 0x000fe400078e0205 */
[----:B------:R-:W-:-:S03]  /*0930*/  IMAD.MOV R9, RZ, RZ, -R18 ;  /* 0x000000ffff097224 */ /* 0x000fc600078e0a12 */
[----:B------:R-:W-:Y:S01]  /*0940*/  ISETP.GT.U32.AND P1, PT, R16, R5, PT ;  /* 0x000000051000720c */ /* 0x000fe20003f24070 */
[----:B------:R-:W-:-:S12]  /*0950*/  IMAD R6, R6, R9, R13 ;  /* 0x0000000906067224 */ /* 0x000fd800078e020d */
[----:B------:R-:W-:Y:S02]  /*0960*/  @!P1 IMAD.IADD R5, R5, 0x1, -R16 ;  /* 0x0000000105059824 */ /* 0x000fe400078e0a10 */
[----:B------:R-:W-:Y:S01]  /*0970*/  @!P1 VIADD R4, R4, 0x1 ;  /* 0x0000000104049836 */ /* 0x000fe20000000000 */
[----:B------:R-:W-:Y:S02]  /*0980*/  ISETP.NE.AND P1, PT, R23, RZ, PT ;  /* 0x000000ff1700720c */ /* 0x000fe40003f25270 */
[----:B------:R-:W-:Y:S02]  /*0990*/  ISETP.GE.U32.AND P0, PT, R5, R16, PT ;  /* 0x000000100500720c */ /* 0x000fe40003f06070 */
[----:B------:R-:W-:-:S04]  /*09a0*/  LOP3.LUT R5, R18, R23, RZ, 0x3c, !PT ;  /* 0x0000001712057212 */ /* 0x000fc800078e3cff */
[----:B------:R-:W-:Y:S01]  /*09b0*/  ISETP.GE.AND P2, PT, R5, RZ, PT ;  /* 0x000000ff0500720c */ /* 0x000fe20003f46270 */
[----:B-1----:R-:W-:-:S05]  /*09c0*/  VIADD R5, R11, 0x3f ;  /* 0x0000003f0b057836 */ /* 0x002fca0000000000 */
[----:B------:R-:W-:Y:S01]  /*09d0*/  SHF.R.S32.HI R10, RZ, 0x1f, R5 ;  /* 0x0000001fff0a7819 */ /* 0x000fe20000011405 */
[----:B------:R-:W-:Y:S01]  /*09e0*/  @P0 VIADD R4, R4, 0x1 ;  /* 0x0000000104040836 */ /* 0x000fe20000000000 */
[----:B------:R-:W-:Y:S02]  /*09f0*/  ISETP.NE.AND P0, PT, R8, RZ, PT ;  /* 0x000000ff0800720c */ /* 0x000fe40003f05270 */
[----:B------:R-:W-:-:S03]  /*0a00*/  LEA.HI R5, R10, R5, RZ, 0x6 ;  /* 0x000000050a057211 */ /* 0x000fc600078f30ff */
[----:B------:R-:W-:Y:S01]  /*0a10*/  @!P2 IMAD.MOV R4, RZ, RZ, -R4 ;  /* 0x000000ffff04a224 */ /* 0x000fe200078e0a04 */
[----:B------:R-:W-:Y:S02]  /*0a20*/  @!P1 LOP3.LUT R4, RZ, R23, RZ, 0x33, !PT ;  /* 0x00000017ff049212 */ /* 0x000fe400078e33ff */
[----:B------:R-:W-:-:S03]  /*0a30*/  SHF.R.S32.HI R5, RZ, 0x6, R5 ;  /* 0x00000006ff057819 */ /* 0x000fc60000011405 */
[----:B------:R-:W-:-:S04]  /*0a40*/  IMAD.MOV R14, RZ, RZ, -R4 ;  /* 0x000000ffff0e7224 */ /* 0x000fc800078e0a04 */
[----:B------:R-:W-:Y:S01]  /*0a50*/  IMAD R23, R23, R14, R18 ;  /* 0x0000000e17177224 */ /* 0x000fe200078e0212 */
[----:B------:R-:W-:Y:S06]  /*0a60*/  @!P0 BRA `(.L_x_9) ;  /* 0x000000a4002c8947 */ /* 0x000fec0003800000 */
[----:B------:R-:W-:-:S13]  /*0a70*/  ISETP.NE.AND P0, PT, R8, 0x1, PT ;  /* 0x000000010800780c */ /* 0x000fda0003f05270 */
[----:B------:R-:W-:Y:S05]  /*0a80*/  @P0 EXIT ;  /* 0x000000000000094d */ /* 0x000fea0003800000 */
[----:B------:R-:W-:Y:S01]  /*0a90*/  ISETP.GE.AND P0, PT, R11, 0x1, PT ;  /* 0x000000010b00780c */ /* 0x000fe20003f06270 */
[----:B------:R-:W-:Y:S01]  /*0aa0*/  UMOV UR4, URZ ;  /* 0x0000003f00047c82 */ /* 0x000fe20008000000 */
[----:B------:R-:W-:Y:S02]  /*0ab0*/  CS2R R86, SRZ ;  /* 0x0000000000567805 */ /* 0x000fe4000001ff00 */
[----:B------:R-:W-:Y:S02]  /*0ac0*/  CS2R R88, SRZ ;  /* 0x0000000000587805 */ /* 0x000fe4000001ff00 */
[----:B------:R-:W-:Y:S02]  /*0ad0*/  CS2R R90, SRZ ;  /* 0x00000000005a7805 */ /* 0x000fe4000001ff00 */
[----:B------:R-:W-:Y:S02]  /*0ae0*/  CS2R R92, SRZ ;  /* 0x00000000005c7805 */ /* 0x000fe4000001ff00 */
[----:B------:R-:W-:-:S02]  /*0af0*/  CS2R R94, SRZ ;  /* 0x00000000005e7805 */ /* 0x000fc4000001ff00 */
[----:B------:R-:W-:Y:S02]  /*0b00*/  CS2R R96, SRZ ;  /* 0x0000000000607805 */ /* 0x000fe4000001ff00 */
        /* <DEDUP_REMOVED lines=57> */
[----:B------:R-:W-:Y:S01]  /*0ea0*/  CS2R R84, SRZ ;  /* 0x0000000000547805 */ /* 0x000fe2000001ff00 */
[----:B------:R-:W-:Y:S06]  /*0eb0*/  @!P0 BRA `(.L_x_10) ;  /* 0x0000000000d48947 */ /* 0x000fec0003800000 */
[----:B------:R-:W-:-:S04]  /*0ec0*/  LOP3.LUT R7, R3, 0x1, RZ, 0xfc, !PT ;  /* 0x0000000103077812 */ /* 0x000fc800078efcff */
[----:B------:R-:W-:-:S13]  /*0ed0*/  ISETP.NE.AND P0, PT, R7, 0x3, PT ;  /* 0x000000030700780c */ /* 0x000fda0003f05270 */
[----:B------:R-:W-:Y:S05]  /*0ee0*/  @!P0 BRA `(.L_x_11) ;  /* 0x0000000000048947 */ /* 0x000fea0003800000 */
[----:B------:R-:W-:Y:S01]  /*0ef0*/  BPT.TRAP 0x1 ;  /* 0x000000040000795c */ /* 0x000fe20000300000 */
.L_x_11:
[----:B------:R-:W1:Y:S01]  /*0f00*/  S2UR UR5, SR_CgaCtaId ;  /* 0x00000000000579c3 */ /* 0x000e620000008800 */
[----:B------:R-:W-:Y:S01]  /*0f10*/  SHF.L.U32 R7, RZ, 0x1f, RZ ;  /* 0x0000001fff077819 */ /* 0x000fe200000006ff */
[----:B------:R-:W-:Y:S02]  /*0f20*/  UMOV UR4, 0x400 ;  /* 0x0000040000047882 */ /* 0x000fe40000000000 */
[----:B-1----:R-:W-:-:S12]  /*0f30*/  ULEA UR6, UR5, UR4, 0x18 ;  /* 0x0000000405067291 */ /* 0x002fd8000f8ec03f */
.L_x_12:
[----:B-1----:R-:W-:-:S04]  /*0f40*/  IMAD.U32 R8, RZ, RZ, UR6 ;  /* 0x00000006ff087e24 */ /* 0x002fc8000f8e00ff */
[----:B------:R1:W2:Y:S03]  /*0f50*/  SYNCS.PHASECHK.TRANS64.TRYWAIT P0, [R8+URZ+0x38000], R7 ;  /* 0x03800007080075a7 */ /* 0x0002a6000800017f */
[----:B--2---:R-:W-:Y:S05]  /*0f60*/  @!P0 NANOSLEEP.SYNCS 0x989680 ;  /* 0x009896800000895d */ /* 0x004fea0003900000 */
[----:B------:R-:W2:Y:S02]  /*0f70*/  @!P0 SYNCS.PHASECHK.TRANS64 P0, [R8+URZ+0x38000], R7 ;  /* 0x03800007080085a7 */ /* 0x000ea4000800007f */
[----:B--2---:R-:W-:Y:S05]  /*0f80*/  @!P0 BRA `(.L_x_12) ;  /* 0xfffffffc00ec8947 */ /* 0x004fea000383ffff */
[----:B------:R-:W-:Y:S01]  /*0f90*/  UIADD3 UR4, UR6, 0x1c000, URZ ;  /* 0x0001c00006047890 */ /* 0x000fe2000fffe03f */
[----:B------:R-:W-:Y:S01]  /*0fa0*/  WARPGROUP.ARRIVE ;  /* 0x00000000000079c5 */ /* 0x000fe20000000000 */
[----:B------:R-:W-:Y:S02]  /*0fb0*/  UMOV UR7, 0x40000040 ;  /* 0x4000004000077882 */ /* 0x000fe40000000000 */
[----:B------:R-:W-:Y:S02]  /*0fc0*/  USHF.R.U32.HI UR5, URZ, 0x4, UR4 ;  /* 0x000000043f057899 */ /* 0x000fe40008011604 */
[----:B------:R-:W-:Y:S02]  /*0fd0*/  USHF.R.U32.HI UR4, URZ, 0x4, UR6 ;  /* 0x000000043f047899 */ /* 0x000fe40008011606 */
[----:B------:R-:W-:Y:S02]  /*0fe0*/  ULOP3.LUT UR5, UR5, 0x3fff, URZ, 0xc0, !UPT ;  /* 0x00003fff05057892 */ /* 0x000fe4000f8ec03f */
[----:B------:R-:W-:-:S02]  /*0ff0*/  ULOP3.LUT UR8, UR4, 0x3fff, URZ, 0xc0, !UPT ;  /* 0x00003fff04087892 */ /* 0x000fc4000f8ec03f */
[----:B------:R-:W-:-:S03]  /*1000*/  ULOP3.LUT UR9, UR5, 0x2000000, URZ, 0xfc, !UPT ;  /* 0x0200000005097892 */ /* 0x000fc6000f8efc3f */
[----:B------:R-:W-:Y:S02]  /*1010*/  UMOV UR5, 0x40000040 ;  /* 0x4000004000057882 */ /* 0x000fe40000000000 */
[----:B------:R-:W-:Y:S02]  /*1020*/  UMOV UR4, UR8 ;  /* 0x0000000800047c82 */ /* 0x000fe40008000000 */
[----:B------:R-:W-:Y:S02]  /*1030*/  UMOV UR6, UR9 ;  /* 0x0000000900067c82 */ /* 0x000fe40008000000 */
[----:B------:R-:W-:Y:S01]  /*1040*/  HGMMA.64x128x16.F32 R88, gdesc[UR4].tnspA.tnspB, RZ, !UPT ;  /* 0x61e00000045879f0 */ /* 0x000fe2000c7008ff */
[----:B------:R-:W-:Y:S01]  /*1050*/  UIADD3 UR4, UR8, 0x200, URZ ;  /* 0x0000020008047890 */ /* 0x000fe2000fffe03f */
[----:B------:R-:W-:-:S10]  /*1060*/  UMOV UR5, 0x40000040 ;  /* 0x4000004000057882 */ /* 0x000fd40000000000 */
[----:B------:R-:W-:Y:S01]  /*1070*/  HGMMA.64x128x16.F32 R24, gdesc[UR4].tnspA.tnspB, RZ, !UPT ;  /* 0x61e00000041879f0 */ /* 0x000fe2000c7008ff */
[----:B------:R-:W-:Y:S02]  /*1080*/  UIADD3 UR4, UR8, 0x80, URZ ;  /* 0x0000008008047890 */ /* 0x000fe4000fffe03f */
[----:B------:R-:W-:Y:S01]  /*1090*/  UIADD3 UR6, UR9, 0x80, URZ ;  /* 0x0000008009067890 */ /* 0x000fe2000fffe03f */
[----:B------:R-:W-:Y:S01]  /*10a0*/  UMOV UR5, 0x40000040 ;  /* 0x4000004000057882 */ /* 0x000fe20000000000 */
[----:B------:R-:W-:-:S07]  /*10b0*/  UMOV UR7, 0x40000040 ;  /* 0x4000004000077882 */ /* 0x000fce0000000000 */
[----:B------:R-:W-:Y:S01]  /*10c0*/  HGMMA.64x128x16.F32 R88, gdesc[UR4].tnspA.tnspB, R88 ;  /* 0x61e00000045879f0 */ /* 0x000fe20008700858 */
[----:B------:R-:W-:Y:S01]  /*10d0*/  UIADD3 UR4, UR8, 0x280, URZ ;  /* 0x0000028008047890 */ /* 0x000fe2000fffe03f */
[----:B------:R-:W-:-:S10]  /*10e0*/  UMOV UR5, 0x40000040 ;  /* 0x4000004000057882 */ /* 0x000fd40000000000 */
[----:B------:R-:W-:Y:S01]  /*10f0*/  HGMMA.64x128x16.F32 R24, gdesc[UR4].tnspA.tnspB, R24 ;  /* 0x61e00000041879f0 */ /* 0x000fe20008700818 */
        /* <DEDUP_REMOVED lines=15> */
[----:B------:R-:W-:Y:S01]  /*11f0*/  HGMMA.64x128x16.F32 R24, gdesc[UR4].tnspA.tnspB, R24, gsb0 ;  /* 0x61e00000041879f0 */ /* 0x000fe20008000818 */
[----:B------:R-:W-:-:S05]  /*1200*/  UMOV UR4, 0x1 ;  /* 0x0000000100047882 */ /* 0x000fca0000000000 */
.L_x_10:
[----:B-1----:R-:W-:-:S05]  /*1210*/  VIMNMX R8, R5, 0x1, PT ;  /* 0x0000000105087848 */ /* 0x002fca0003fe0100 */
[----:B------:R-:W-:-:S05]  /*1220*/  IMAD.IADD R5, R5, 0x1, -R8 ;  /* 0x0000000105057824 */ /* 0x000fca00078e0a08 */
[----:B------:R-:W-:-:S13]  /*1230*/  ISETP.GE.AND P0, PT, R5, 0x1, PT ;  /* 0x000000010500780c */ /* 0x000fda0003f06270 */
[----:B------:R-:W-:Y:S05]  /*1240*/  @!P0 BRA `(.L_x_13) ;  /* 0x0000000400448947 */ /* 0x000fea0003800000 */
[----:B------:R-:W1:Y:S01]  /*1250*/  S2UR UR5, SR_CgaCtaId ;  /* 0x00000000000579c3 */ /* 0x000e620000008800 */
[----:B------:R-:W-:Y:S01]  /*1260*/  UMOV UR6, 0x400 ;  /* 0x0000040000067882 */ /* 0x000fe20000000000 */
[----:B------:R-:W-:Y:S01]  /*1270*/  LOP3.LUT R11, R3, 0x1, RZ, 0xfc, !PT ;  /* 0x00000001030b7812 */ /* 0x000fe200078efcff */
[----:B------:R-:W-:Y:S01]  /*1280*/  IMAD.MOV.U32 R10, RZ, RZ, RZ ;  /* 0x000000ffff0a7224 */ /* 0x000fe200078e00ff */
[----:B------:R-:W-:Y:S01]  /*1290*/  UISETP.NE.U32.AND UP0, UPT, UR4, URZ, UPT ;  /* 0x0000003f0400728c */ /* 0x000fe2000bf05070 */
[----:B------:R-:W-:Y:S01]  /*12a0*/  IMAD.MOV.U32 R7, RZ, RZ, R5 ;  /* 0x000000ffff077224 */ /* 0x000fe200078e0005 */
[----:B-1----:R-:W-:-:S04]  /*12b0*/  ULEA UR6, UR5, UR6, 0x18 ;  /* 0x0000000605067291 */ /* 0x002fc8000f8ec03f */
[----:B------:R-:W-:Y:S02]  /*12c0*/  UIADD3 UR5, UR6, 0x1c000, URZ ;  /* 0x0001c00006057890 */ /* 0x000fe4000fffe03f */
[----:B------:R-:W-:Y:S02]  /*12d0*/  USHF.R.U32.HI UR7, URZ, 0x4, UR6 ;  /* 0x000000043f077899 */ /* 0x000fe40008011606 */
[----:B------:R-:W-:Y:S02]  /*12e0*/  USHF.R.U32.HI UR5, URZ, 0x4, UR5 ;  /* 0x000000043f057899 */ /* 0x000fe40008011605 */
[----:B------:R-:W-:Y:S02]  /*12f0*/  ULOP3.LUT UR7, UR7, 0x3fff, URZ, 0xc0, !UPT ;  /* 0x00003fff07077892 */ /* 0x000fe4000f8ec03f */
[----:B------:R-:W-:-:S04]  /*1300*/  ULOP3.LUT UR5, UR5, 0x3fff, URZ, 0xc0, !UPT ;  /* 0x00003fff05057892 */ /* 0x000fc8000f8ec03f */
[----:B------:R-:W-:-:S03]  /*1310*/  ULOP3.LUT UR16, UR5, 0x2000000, URZ, 0xfc, !UPT ;  /* 0x0200000005107892 */ /* 0x000fc6000f8efc3f */
[----:B------:R-:W-:-:S09]  /*1320*/  UMOV UR5, URZ ;  /* 0x0000003f00057c82 */ /* 0x000fd20008000000 */
.L_x_18:
[----:B------:R-:W-:-:S13]  /*1330*/  ISETP.NE.AND P1, PT, R11, 0x3, PT ;  /* 0x000000030b00780c */ /* 0x000fda0003f25270 */
[----:B-1----:R-:W-:Y:S05]  /*1340*/  @!P1 BRA `(.L_x_14) ;  /* 0x0000000000049947 */ /* 0x002fea0003800000 */
[----:B------:R-:W-:Y:S01]  /*1350*/  BPT.TRAP 0x1 ;  /* 0x000000040000795c */ /* 0x000fe20000300000 */
.L_x_14:
[----:B------:R-:W-:Y:S01]  /*1360*/  SHF.L.U32 R8, R10, 0x1f, RZ ;  /* 0x0000001f0a087819 */ /* 0x000fe200000006ff */
[----:B------:R-:W-:-:S12]  /*1370*/  ULEA UR8, UR4, UR6, 0x3 ;  /* 0x0000000604087291 */ /* 0x000fd8000f8e183f */
.L_x_15:
[----:B-1----:R-:W-:-:S04]  /*1380*/  IMAD.U32 R9, RZ, RZ, UR8 ;  /* 0x00000008ff097e24 */ /* 0x002fc8000f8e00ff */
[----:B------:R1:W2:Y:S03]  /*1390*/  SYNCS.PHASECHK.TRANS64.TRYWAIT P0, [R9+URZ+0x38000], R8 ;  /* 0x03800008090075a7 */ /* 0x0002a6000800017f */
[----:B--2---:R-:W-:Y:S05]  /*13a0*/  @!P0 NANOSLEEP.SYNCS 0x989680 ;  /* 0x009896800000895d */ /* 0x004fea0003900000 */
[----:B------:R-:W2:Y:S02]  /*13b0*/  @!P0 SYNCS.PHASECHK.TRANS64 P0, [R9+URZ+0x38000], R8 ;  /* 0x03800008090085a7 */ /* 0x000ea4000800007f */
[----:B--2---:R-:W-:Y:S05]  /*13c0*/  @!P0 BRA `(.L_x_15) ;  /* 0xfffffffc00ec8947 */ /* 0x004fea000383ffff */
[----:B------:R-:W-:Y:S01]  /*13d0*/  ULEA UR14, UR4, UR7, 0xa ;  /* 0x00000007040e7291 */ /* 0x000fe2000f8e503f */
[----:B------:R-:W-:Y:S01]  /*13e0*/  WARPGROUP.ARRIVE ;  /* 0x00000000000079c5 */ /* 0x000fe20000000000 */
[----:B------:R-:W-:Y:S01]  /*13f0*/  ULEA UR15, UR4, UR16, 0xa ;  /* 0x00000010040f7291 */ /* 0x000fe2000f8e503f */
[----:B------:R-:W-:Y:S01]  /*1400*/  UMOV UR9, 0x40000040 ;  /* 0x4000004000097882 */ /* 0x000fe20000000000 */
[----:B------:R-:W-:-:S03]  /*1410*/  UMOV UR11, 0x40000040 ;  /* 0x40000040000b7882 */ /* 0x000fc60000000000 */
[----:B------:R-:W-:Y:S02]  /*1420*/  UMOV UR8, UR14 ;  /* 0x0000000e00087c82 */ /* 0x000fe40008000000 */
[----:B------:R-:W-:Y:S02]  /*1430*/  UMOV UR10, UR15 ;  /* 0x0000000f000a7c82 */ /* 0x000fe40008000000 */
[----:B------:R-:W-:Y:S01]  /*1440*/  HGMMA.64x128x16.F32 R88, gdesc[UR8].tnspA.tnspB, R88, UP0 ;  /* 0x61e00000085879f0 */ /* 0x000fe2000bf00858 */
[----:B------:R-:W-:Y:S01]  /*1450*/  UIADD3 UR8, UR14, 0x200, URZ ;  /* 0x000002000e087890 */ /* 0x000fe2000fffe03f */
[----:B------:R-:W-:-:S10]  /*1460*/  UMOV UR9, 0x40000040 ;  /* 0x4000004000097882 */ /* 0x000fd40000000000 */
[----:B------:R-:W-:Y:S01]  /*1470*/  HGMMA.64x128x16.F32 R24, gdesc[UR8].tnspA.tnspB, R24, UP0 ;  /* 0x61e00000081879f0 */ /* 0x000fe2000bf00818 */
        /* <DEDUP_REMOVED lines=23> */
[----:B------:R-:W-:Y:S03]  /*15f0*/  HGMMA.64x128x16.F32 R24, gdesc[UR8].tnspA.tnspB, R24, gsb0 ;  /* 0x61e00000081879f0 */ /* 0x000fe60008000818 */
[----:B------:R-:W-:Y:S02]  /*1600*/  WARPGROUP.DEPBAR.LE gsb0, 0x1 ;  /* 0x00008000000079c5 */ /* 0x000fe40000010100 */
[----:B------:R-:W-:Y:S05]  /*1610*/  @!P1 BRA `(.L_x_16) ;  /* 0x0000000000049947 */ /* 0x000fea0003800000 */
[----:B------:R-:W-:Y:S01]  /*1620*/  BPT.TRAP 0x1 ;  /* 0x000000040000795c */ /* 0x000fe20000300000 */
.L_x_16:
[----:B------:R-:W-:Y:S01]  /*1630*/  ULEA UR8, UR5, UR6, 0x3 ;  /* 0x0000000605087291 */ /* 0x000fe2000f8e183f */
[----:B------:R-:W-:-:S03]  /*1640*/  ISETP.GT.U32.AND P0, PT, R3, 0x1, PT ;  /* 0x000000010300780c */ /* 0x000fc60003f04070 */
[----:B------:R-:W-:-:S04]  /*1650*/  UIADD3 UR8, UR8, 0x38038, URZ ;  /* 0x0003803808087890 */ /* 0x000fc8000fffe03f */
[----:B------:R-:W-:-:S09]  /*1660*/  UPRMT UR8, URZ, 0x654, UR8 ;  /* 0x000006543f087896 */ /* 0x000fd20008000008 */
[----:B------:R-:W-:Y:S01]  /*1670*/  SYNCS.ARRIVE.TRANS64.RED.A1T0 RZ, [UR8], RZ ;  /* 0x000000ffffff79a7 */ /* 0x000fe20008100408 */
[----:B------:R-:W-:Y:S05]  /*1680*/  @P0 BRA `(.L_x_17) ;  /* 0x0000000000040947 */ /* 0x000fea0003800000 */
[----:B------:R-:W-:Y:S01]  /*1690*/  BPT.TRAP 0x1 ;  /* 0x000000040000795c */ /* 0x000fe20000300000 */
.L_x_17:
[----:B------:R-:W-:Y:S01]  /*16a0*/  UIADD3 UR4, UR4, 0x1, URZ ;  /* 0x0000000104047890 */ /* 0x000fe2000fffe03f */
[C---:B------:R-:W-:Y:S01]  /*16b0*/  ISETP.GT.AND P0, PT, R7.reuse, 0x1, PT ;  /* 0x000000010700780c */ /* 0x040fe20003f04270 */
[----:B------:R-:W-:Y:S01]  /*16c0*/  UIADD3 UR5, UR5, 0x1, URZ ;  /* 0x0000000105057890 */ /* 0x000fe2000fffe03f */
[----:B------:R-:W-:Y:S01]  /*16d0*/  VIADD R7, R7, 0xffffffff ;  /* 0xffffffff07077836 */ /* 0x000fe20000000000 */
[----:B------:R-:W-:Y:S02]  /*16e0*/  UISETP.NE.AND UP0, UPT, UR4, 0x7, UPT ;  /* 0x000000070400788c */ /* 0x000fe4000bf05270 */
[----:B------:R-:W-:Y:S02]  /*16f0*/  UISETP.NE.AND UP1, UPT, UR5, 0x7, UPT ;  /* 0x000000070500788c */ /* 0x000fe4000bf25270 */
[----:B------:R-:W-:Y:S02]  /*1700*/  USEL UR8, URZ, 0x1, UP0 ;  /* 0x000000013f087887 */ /* 0x000fe40008000000 */
[----:B------:R-:W-:-:S02]  /*1710*/  USEL UR4, UR4, URZ, UP0 ;  /* 0x0000003f04047287 */ /* 0x000fc40008000000 */
[----:B------:R-:W-:Y:S02]  /*1720*/  USEL UR5, UR5, URZ, UP1 ;  /* 0x0000003f05057287 */ /* 0x000fe40008800000 */
[----:B------:R-:W-:Y:S01]  /*1730*/  UPLOP3.LUT UP0, UPT, UPT, UPT, UPT, 0x80, 0x0 ;  /* 0x000000000000789c */ /* 0x000fe20003f0f070 */
[----:B------:R-:W-:Y:S01]  /*1740*/  LOP3.LUT R10, R10, UR8, RZ, 0x3c, !PT ;  /* 0x000000080a0a7c12 */ /* 0x000fe2000f8e3cff */
[----:B------:R-:W-:Y:S09]  /*1750*/  @P0 BRA `(.L_x_18) ;  /* 0xfffffff800f40947 */ /* 0x000ff2000383ffff */
.L_x_13:
[----:B------:R-:W2:Y:S01]  /*1760*/  LDC R7, c[0x0][0x290] ;  /* 0x0000a400ff077b82 */ /* 0x000ea20000000800 */
[----:B------:R-:W-:Y:S02]  /*1770*/  WARPGROUP.DEPBAR.LE gsb0, 0x0 ;  /* 0x00008000000079c5 */ /* 0x000fe40000010000 */
[----:B--2---:R-:W-:-:S13]  /*1780*/  ISETP.GE.AND P0, PT, R7, 0x1, PT ;  /* 0x000000010700780c */ /* 0x004fda0003f06270 */
[----:B------:R-:W-:Y:S05]  /*1790*/  @!P0 BRA `(.L_x_19) ;  /* 0x00000000004c8947 */ /* 0x000fea0003800000 */
[----:B------:R-:W-:-:S04]  /*17a0*/  LOP3.LUT R7, R3, 0x1, RZ, 0xfc, !PT ;  /* 0x0000000103077812 */ /* 0x000fc800078efcff */
[----:B------:R-:W-:-:S13]  /*17b0*/  ISETP.NE.AND P0, PT, R7, 0x3, PT ;  /* 0x000000030700780c */ /* 0x000fda0003f05270 */
[----:B------:R-:W-:Y:S05]  /*17c0*/  @!P0 BRA `(.L_x_20) ;  /* 0x0000000000048947 */ /* 0x000fea0003800000 */
[----:B------:R-:W-:Y:S01]  /*17d0*/  BPT.TRAP 0x1 ;  /* 0x000000040000795c */ /* 0x000fe20000300000 */
.L_x_20:
[----:B------:R-:W2:Y:S01]  /*17e0*/  S2R R10, SR_CgaCtaId ;  /* 0x00000000000a7919 */ /* 0x000ea20000008800 */
[----:B-1----:R-:W-:Y:S01]  /*17f0*/  IMAD.WIDE.U32 R8, R5, 0x24924925, RZ ;  /* 0x2492492505087825 */ /* 0x002fe200078e00ff */
[----:B------:R-:W-:-:S03]  /*1800*/  ISETP.GT.U32.AND P0, PT, R3, 0x1, PT ;  /* 0x000000010300780c */ /* 0x000fc60003f04070 */
[----:B------:R-:W-:-:S05]  /*1810*/  IMAD.IADD R7, R5, 0x1, -R9 ;  /* 0x0000000105077824 */ /* 0x000fca00078e0a09 */
[----:B------:R-:W-:-:S04]  /*1820*/  LEA.HI R7, R7, R9, RZ, 0x1f ;  /* 0x0000000907077211 */ /* 0x000fc800078ff8ff */
[----:B------:R-:W-:Y:S02]  /*1830*/  SHF.R.U32.HI R8, RZ, 0x2, R7 ;  /* 0x00000002ff087819 */ /* 0x000fe40000011607 */
[----:B------:R-:W-:-:S03]  /*1840*/  MOV R7, 0x400 ;  /* 0x0000040000077802 */ /* 0x000fc60000000f00 */
[----:B------:R-:W-:Y:S01]  /*1850*/  IMAD R8, R8, -0x7, R5 ;  /* 0xfffffff908087824 */ /* 0x000fe200078e0205 */
[----:B--2---:R-:W-:-:S05]  /*1860*/  LEA R7, R10, R7, 0x18 ;  /* 0x000000070a077211 */ /* 0x004fca00078ec0ff */
[----:B------:R-:W-:-:S04]  /*1870*/  IMAD R8, R8, 0x8, R7 ;  /* 0x0000000808087824 */ /* 0x000fc800078e0207 */
[----:B------:R-:W-:-:S05]  /*1880*/  VIADD R8, R8, 0x38038 ;  /* 0x0003803808087836 */ /* 0x000fca0000000000 */
[----:B------:R-:W-:-:S04]  /*1890*/  PRMT R8, RZ, 0x654, R8 ;  /* 0x00000654ff087816 */ /* 0x000fc80000000008 */
[----:B------:R2:W-:Y:S01]  /*18a0*/  SYNCS.ARRIVE.TRANS64.RED.A1T0 RZ, [R8+URZ], RZ ;  /* 0x000000ff08ff79a7 */ /* 0x0005e2000810043f */
[----:B------:R-:W-:Y:S05]  /*18b0*/  @P0 BRA `(.L_x_19) ;  /* 0x0000000000040947 */ /* 0x000fea0003800000 */
[----:B------:R-:W-:Y:S01]  /*18c0*/  BPT.TRAP 0x1 ;  /* 0x000000040000795c */ /* 0x000fe20000300000 */
.L_x_19:
[----:B-12---:R-:W1:Y:S01]  /*18d0*/  S2R R8, SR_TID.X ;  /* 0x0000000000087919 */ /* 0x006e620000002100 */
[----:B------:R-:W2:Y:S01]  /*18e0*/  LDC.64 R16, c[0x0][0x280] ;  /* 0x0000a000ff107b82 */ /* 0x000ea20000000a00 */
[----:B------:R-:W-:Y:S01]  /*18f0*/  IMAD.SHL.U32 R6, R6, 0x80, RZ ;  /* 0x0000008006067824 */ /* 0x000fe200078e00ff */
[----:B------:R-:W-:Y:S01]  /*1900*/  SHF.R.S32.HI R18, RZ, 0x1f, R4 ;  /* 0x0000001fff127819 */ /* 0x000fe20000011404 */
[----:B------:R-:W4:Y:S05]  /*1910*/  S2R R13, SR_CTAID.X ;  /* 0x00000000000d7919 */ /* 0x000f2a0000002500 */
[----:B------:R-:W0:Y:S01]  /*1920*/  LDC.64 R14, c[0x0][0x5d0] ;  /* 0x00017400ff0e7b82 */ /* 0x000e220000000a00 */
[----:B--2---:R-:W-:-:S02]  /*1930*/  ISETP.GE.AND P0, PT, R6, R17, PT ;  /* 0x000000110600720c */ /* 0x004fc40003f06270 */
[----:B-1----:R-:W-:-:S04]  /*1940*/  SHF.R.S32.HI R3, RZ, 0x1f, R8 ;  /* 0x0000001fff037819 */ /* 0x002fc80000011408 */
[----:B------:R-:W-:-:S04]  /*1950*/  LEA.HI R3, R3, R8, RZ, 0x7 ;  /* 0x0000000803037211 */ /* 0x000fc800078f38ff */
[----:B------:R-:W-:-:S05]  /*1960*/  LOP3.LUT R3, R3, 0xffffff80, RZ, 0xc0, !PT ;  /* 0xffffff8003037812 */ /* 0x000fca00078ec0ff */
[----:B------:R-:W-:-:S05]  /*1970*/  IMAD.IADD R3, R8, 0x1, -R3 ;  /* 0x0000000108037824 */ /* 0x000fca00078e0a03 */
[----:B------:R-:W-:-:S04]  /*1980*/  SHF.R.S32.HI R10, RZ, 0x1f, R3 ;  /* 0x0000001fff0a7819 */ /* 0x000fc80000011403 */
[----:B------:R-:W-:-:S04]  /*1990*/  LEA.HI R5, R10, R3, RZ, 0x2 ;  /* 0x000000030a057211 */ /* 0x000fc800078f10ff */
[--C-:B------:R-:W-:Y:S02]  /*19a0*/  SHF.R.S32.HI R8, RZ, 0x2, R5.reuse ;  /* 0x00000002ff087819 */ /* 0x100fe40000011405 */
[----:B------:R-:W-:-:S04]  /*19b0*/  SHF.R.S32.HI R7, RZ, 0x1f, R5 ;  /* 0x0000001fff077819 */ /* 0x000fc80000011405 */
[----:B------:R-:W-:-:S04]  /*19c0*/  LEA.HI R7, R7, R8, RZ, 0x3 ;  /* 0x0000000807077211 */ /* 0x000fc800078f18ff */
[----:B------:R-:W-:-:S05]  /*19d0*/  LOP3.LUT R7, R7, 0xfffffff8, RZ, 0xc0, !PT ;  /* 0xfffffff807077812 */ /* 0x000fca00078ec0ff */
[----:B------:R-:W-:Y:S01]  /*19e0*/  IMAD.IADD R8, R8, 0x1, -R7 ;  /* 0x0000000108087824 */ /* 0x000fe200078e0a07 */
[----:B------:R-:W-:Y:S02]  /*19f0*/  LEA.HI R7, R10, R3, RZ, 0x5 ;  /* 0x000000030a077211 */ /* 0x000fe400078f28ff */
[----:B------:R-:W-:Y:S01]  /*1a00*/  LOP3.LUT R10, R5, 0xfffffffc, RZ, 0xc0, !PT ;  /* 0xfffffffc050a7812 */ /* 0x000fe200078ec0ff */
[----:B----4-:R-:W-:Y:S01]  /*1a10*/  IMAD.SHL.U32 R5, R13, 0x80, RZ ;  /* 0x000000800d057824 */ /* 0x010fe200078e00ff */
[----:B------:R-:W-:Y:S02]  /*1a20*/  SHF.R.S32.HI R9, RZ, 0x1f, R8 ;  /* 0x0000001fff097819 */ /* 0x000fe40000011408 */
[----:B------:R-:W-:Y:S01]  /*1a30*/  SHF.R.S32.HI R7, RZ, 0x5, R7 ;  /* 0x00000005ff077819 */ /* 0x000fe20000011407 */
[----:B------:R-:W-:Y:S01]  /*1a40*/  IMAD.IADD R22, R3, 0x1, -R10 ;  /* 0x0000000103167824 */ /* 0x000fe200078e0a0a */
[----:B------:R-:W-:Y:S02]  /*1a50*/  ISETP.GE.OR P0, PT, R5, R16, P0 ;  /* 0x000000100500720c */ /* 0x000fe40000706670 */
[----:B------:R-:W-:Y:S01]  /*1a60*/  SHF.R.S32.HI R3, RZ, 0x1f, R6 ;  /* 0x0000001fff037819 */ /* 0x000fe20000011406 */
[----:B------:R-:W-:-:S04]  /*1a70*/  IMAD.WIDE R10, R7, 0x10, R8 ;  /* 0x00000010070a7825 */ /* 0x000fc800078e0208 */
[----:B------:R-:W-:Y:S02]  /*1a80*/  IMAD.SHL.U32 R12, R22, 0x2, RZ ;  /* 0x00000002160c7824 */ /* 0x000fe400078e00ff */
[----:B------:R-:W-:-:S03]  /*1a90*/  IMAD.WIDE R10, R13, 0x80, R10 ;  /* 0x000000800d0a7825 */ /* 0x000fc600078e020a */
[--C-:B------:R-:W-:Y:S01]  /*1aa0*/  SHF.R.S32.HI R13, RZ, 0x1f, R12.reuse ;  /* 0x0000001fff0d7819 */ /* 0x100fe2000001140c */
[-C--:B0-----:R-:W-:Y:S02]  /*1ab0*/  IMAD R19, R11, R14.reuse, RZ ;  /* 0x0000000e0b137224 */ /* 0x081fe400078e02ff */
[----:B------:R-:W-:Y:S01]  /*1ac0*/  IMAD.WIDE.U32 R20, R10, R14, R12 ;  /* 0x0000000e0a147225 */ /* 0x000fe200078e000c */
[----:B------:R-:W-:Y:S06]  /*1ad0*/  @P0 EXIT ;  /* 0x000000000000094d */ /* 0x000fec0003800000 */
[----:B------:R-:W-:Y:S01]  /*1ae0*/  ULDC.64 UR6, c[0x0][0x288] ;  /* 0x0000a20000067ab9 */ /* 0x000fe20000000a00 */
[----:B------:R-:W-:Y:S01]  /*1af0*/  IMAD R19, R10, R15, R19 ;  /* 0x0000000f0a137224 */ /* 0x000fe200078e0213 */
[----:B------:R-:W-:Y:S01]  /*1b00*/  ISETP.GE.AND P0, PT, R23, UR6, PT ;  /* 0x0000000617007c0c */ /* 0x000fe2000bf06270 */
[----:B------:R-:W-:Y:S01]  /*1b10*/  ULDC.64 UR4, c[0x0][0x5e0] ;  /* 0x0001780000047ab9 */ /* 0x000fe20000000a00 */
[----:B------:R-:W-:Y:S01]  /*1b20*/  IADD3 R20, P1, R6, R20, RZ ;  /* 0x0000001406147210 */ /* 0x000fe20007f3e0ff */
[----:B------:R-:W-:Y:S01]  /*1b30*/  IMAD R5, R7, -0x10, -R5 ;  /* 0xfffffff007057824 */ /* 0x000fe200078e0a05 */
[----:B------:R-:W-:Y:S01]  /*1b40*/  ISETP.GE.OR P0, PT, R4, UR7, P0 ;  /* 0x0000000704007c0c */ /* 0x000fe20008706670 */
[----:B------:R-:W-:Y:S01]  /*1b50*/  IMAD R9, R18, UR4, RZ ;  /* 0x0000000412097c24 */ /* 0x000fe2000f8e02ff */
[----:B------:R-:W-:Y:S01]  /*1b60*/  IADD3.X R21, R3, R21, R19, P1, !PT ;  /* 0x0000001503157210 */ /* 0x000fe20000ffe413 */
[----:B------:R-:W-:Y:S01]  /*1b70*/  ULDC.64 UR6, c[0x0][0x5d8] ;  /* 0x0001760000067ab9 */ /* 0x000fe20000000a00 */
[----:B------:R-:W-:Y:S01]  /*1b80*/  SHF.R.S32.HI R19, RZ, 0x1f, R23 ;  /* 0x0000001fff137819 */ /* 0x000fe20000011417 */
[C---:B------:R-:W-:Y:S01]  /*1b90*/  IMAD R9, R4.reuse, UR5, R9 ;  /* 0x0000000504097c24 */ /* 0x040fe2000f8e0209 */
[----:B------:R-:W-:Y:S01]  /*1ba0*/  IADD3 R5, R5, R16, -R8 ;  /* 0x0000001005057210 */ /* 0x000fe20007ffe808 */
[----:B------:R-:W-:-:S04]  /*1bb0*/  IMAD.WIDE.U32 R20, R4, UR4, R20 ;  /* 0x0000000404147c25 */ /* 0x000fc8000f8e0014 */
[----:B------:R-:W-:Y:S02]  /*1bc0*/  IMAD R8, R19, UR6, RZ ;  /* 0x0000000613087c24 */ /* 0x000fe4000f8e02ff */
[----:B------:R-:W-:Y:S02]  /*1bd0*/  IMAD R7, R22, -0x2, R17 ;  /* 0xfffffffe16077824 */ /* 0x000fe400078e0211 */
[----:B------:R-:W-:Y:S01]  /*1be0*/  IMAD.IADD R155, R21, 0x1, R9 ;  /* 0x00000001159b7824 */ /* 0x000fe200078e0209 */
[----:B------:R-:W-:Y:S06]  /*1bf0*/  @P0 EXIT ;  /* 0x000000000000094d */ /* 0x000fec0003800000 */
[----:B---3-5:R-:W-:Y:S01]  /*1c00*/  FSETP.NEU.AND P1, PT, R2, RZ, PT ;  /* 0x000000ff0200720b */ /* 0x028fe20003f2d000 */
[----:B------:R-:W-:Y:S01]  /*1c10*/  IMAD.IADD R7, R7, 0x1, -R6 ;  /* 0x0000000107077824 */ /* 0x000fe200078e0a06 */
[----:B------:R-:W-:Y:S01]  /*1c20*/  ULDC.64 UR4, c[0x0][0x5b8] ;  /* 0x00016e0000047ab9 */ /* 0x000fe20000000a00 */
[----:B------:R-:W-:Y:S01]  /*1c30*/  IMAD.MOV.U32 R154, RZ, RZ, R20 ;  /* 0x000000ffff9a7224 */ /* 0x000fe200078e0014 */
[C-C-:B------:R-:W-:Y:S01]  /*1c40*/  SHF.L.U64.HI R160, R14.reuse, 0x3, R15.reuse ;  /* 0x000000030ea07819 */ /* 0x140fe2000001020f */
[----:B------:R-:W-:Y:S01]  /*1c50*/  IMAD R16, R19, UR4, RZ ;  /* 0x0000000413107c24 */ /* 0x000fe2000f8e02ff */
[----:B------:R-:W-:Y:S01]  /*1c60*/  ISETP.GT.AND P5, PT, R7, RZ, PT ;  /* 0x000000ff0700720c */ /* 0x000fe20003fa4270 */
[C---:B------:R-:W-:Y:S01]  /*1c70*/  IMAD R153, R23.reuse, UR7, R8 ;  /* 0x0000000717997c24 */ /* 0x040fe2000f8e0208 */
[----:B------:R-:W-:Y:S01]  /*1c80*/  SHF.L.U64.HI R8, R14, 0x6, R15 ;  /* 0x000000060e087819 */ /* 0x000fe2000001020f */
[----:B------:R-:W-:Y:S01]  /*1c90*/  IMAD.WIDE.U32 R154, R23, UR6, R154 ;  /* 0x00000006179a7c25 */ /* 0x000fe2000f8e009a */
[----:B------:R-:W-:-:S03]  /*1ca0*/  ISETP.GT.AND P0, PT, R5, RZ, P5 ;  /* 0x000000ff0500720c */ /* 0x000fc60002f04270 */
[----:B------:R-:W-:Y:S02]  /*1cb0*/  IMAD R21, R23, UR5, R16 ;  /* 0x0000000517157c24 */ /* 0x000fe4000f8e0210 */
[C---:B------:R-:W-:Y:S02]  /*1cc0*/  IMAD.SHL.U32 R159, R14.reuse, 0x8, RZ ;  /* 0x000000080e9f7824 */ /* 0x040fe400078e00ff */
[----:B------:R-:W-:Y:S02]  /*1cd0*/  IMAD.SHL.U32 R9, R14, 0x40, RZ ;  /* 0x000000400e097824 */ /* 0x000fe400078e00ff */
[----:B------:R-:W-:Y:S01]  /*1ce0*/  IMAD.IADD R153, R155, 0x1, R153 ;  /* 0x000000019b997824 */ /* 0x000fe200078e0299 */
[----:B------:R-:W-:Y:S06]  /*1cf0*/  @!P1 BRA `(.L_x_21) ;  /* 0x0000006800489947 */ /* 0x000fec0003800000 */
[----:B------:R-:W-:Y:S01]  /*1d00*/  IADD3 R14, P1, R6, R12, RZ ;  /* 0x0000000c060e7210 */ /* 0x000fe20007f3e0ff */
[----:B------:R-:W-:Y:S01]  /*1d10*/  ULDC.64 UR6, c[0x0][0x5c0] ;  /* 0x0001700000067ab9 */ /* 0x000fe20000000a00 */
[----:B------:R-:W-:Y:S01]  /*1d20*/  ULDC.64 UR8, c[0x0][0x5b0] ;  /* 0x00016c0000087ab9 */ /* 0x000fe20000000a00 */
[----:B------:R-:W-:Y:S01]  /*1d30*/  IMAD R17, R18, UR6, RZ ;  /* 0x0000000612117c24 */ /* 0x000fe2000f8e02ff */
[----:B------:R-:W-:Y:S01]  /*1d40*/  ULDC.64 UR10, c[0x0][0x5a8] ;  /* 0x00016a00000a7ab9 */ /* 0x000fe20000000a00 */
[----:B------:R-:W-:Y:S02]  /*1d50*/  IMAD.X R15, R3, 0x1, R13, P1 ;  /* 0x00000001030f7824 */ /* 0x000fe400008e060d */
[C---:B------:R-:W-:Y:S02]  /*1d60*/  IMAD R158, R4.reuse, UR7, R17 ;  /* 0x00000007049e7c24 */ /* 0x040fe4000f8e0211 */
[----:B------:R-:W-:-:S04]  /*1d70*/  IMAD.WIDE.U32 R14, R4, UR6, R14 ;  /* 0x00000006040e7c25 */ /* 0x000fc8000f8e000e */
[----:B------:R-:W-:Y:S02]  /*1d80*/  IMAD.IADD R15, R15, 0x1, R158 ;  /* 0x000000010f0f7824 */ /* 0x000fe400078e029e */
[----:B------:R-:W-:Y:S02]  /*1d90*/  IMAD R163, R11, UR8, RZ ;  /* 0x000000080ba37c24 */ /* 0x000fe4000f8e02ff */
[----:B------:R-:W-:-:S04]  /*1da0*/  IMAD.WIDE.U32 R14, R23, UR4, R14 ;  /* 0x00000004170e7c25 */ /* 0x000fc8000f8e000e */
[----:B------:R-:W-:Y:S02]  /*1db0*/  IMAD.IADD R17, R21, 0x1, R15 ;  /* 0x0000000115117824 */ /* 0x000fe400078e020f */
[----:B------:R-:W-:Y:S02]  /*1dc0*/  IMAD.MOV.U32 R16, RZ, RZ, R14 ;  /* 0x000000ffff107224 */ /* 0x000fe400078e000e */
[C---:B------:R-:W-:Y:S02]  /*1dd0*/  IMAD R163, R10.reuse, UR9, R163 ;  /* 0x000000090aa37c24 */ /* 0x040fe4000f8e02a3 */
[----:B------:R-:W-:-:S04]  /*1de0*/  IMAD.WIDE.U32 R18, R10, UR8, R16 ;  /* 0x000000080a127c25 */ /* 0x000fc8000f8e0010 */
[----:B------:R-:W-:Y:S01]  /*1df0*/  IMAD.IADD R19, R19, 0x1, R163 ;  /* 0x0000000113137824 */ /* 0x000fe200078e02a3 */
[----:B------:R-:W-:-:S04]  /*1e00*/  LEA R156, P1, R18, UR10, 0x1 ;  /* 0x0000000a129c7c11 */ /* 0x000fc8000f8208ff */
[----:B------:R-:W-:-:S05]  /*1e10*/  LEA.HI.X R157, R18, UR11, R19, 0x1, P1 ;  /* 0x0000000b129d7c11 */ /* 0x000fca00088f0c13 */
[----:B------:R-:W2:Y:S01]  /*1e20*/  @P0 LDG.E.LTC128B.U16 R161, desc[UR12][R156.64] ;  /* 0x0000000c9ca10981 */ /* 0x000ea2000c1e1520 */
[----:B------:R-:W-:Y:S01]  /*1e30*/  IMAD.WIDE.U32 R18, R23, UR4, RZ ;  /* 0x0000000417127c25 */ /* 0x000fe2000f8e00ff */
[----:B------:R-:W-:Y:S01]  /*1e40*/  ULDC.64 UR4, c[0x0][0x5c8] ;  /* 0x0001720000047ab9 */ /* 0x000fe20000000a00 */
[----:B------:R-:W-:Y:S01]  /*1e50*/  ISETP.GT.AND P4, PT, R7, 0x1, PT ;  /* 0x000000010700780c */ /* 0x000fe20003f84270 */
[----:B------:R-:W-:Y:S01]  /*1e60*/  BSSY B0, `(.L_x_22) ;  /* 0x0000017000007945 */ /* 0x000fe20003800000 */
[----:B------:R-:W-:Y:S02]  /*1e70*/  IMAD.IADD R21, R19, 0x1, R21 ;  /* 0x0000000113157824 */ /* 0x000fe400078e0215 */
[----:B------:R-:W-:-:S04]  /*1e80*/  IMAD.MOV.U32 R20, RZ, RZ, R18 ;  /* 0x000000ffff147224 */ /* 0x000fc800078e0012 */
[----:B------:R-:W-:-:S04]  /*1e90*/  IMAD.WIDE.U32 R22, R10, UR8, R20 ;  /* 0x000000080a167c25 */ /* 0x000fc8000f8e0014 */
[----:B------:R-:W-:Y:S02]  /*1ea0*/  IMAD.IADD R23, R163, 0x1, R23 ;  /* 0x00000001a3177824 */ /* 0x000fe400078e0217 */
[----:B------:R-:W-:-:S04]  /*1eb0*/  IMAD.WIDE.U32 R22, R4, UR6, R22 ;  /* 0x0000000604167c25 */ /* 0x000fc8000f8e0016 */
[----:B------:R-:W-:Y:S02]  /*1ec0*/  IMAD.IADD R23, R158, 0x1, R23 ;  /* 0x000000019e177824 */ /* 0x000fe400078e0217 */
[----:B--2---:R-:W-:-:S05]  /*1ed0*/  HADD2.F32 R155, -RZ, R161.H0_H0 ;  /* 0x200000a1ff9b7230 */ /* 0x004fca0000004100 */
[----:B------:R-:W-:Y:S01]  /*1ee0*/  FMUL R165, R155, R2 ;  /* 0x000000029ba57220 */ /* 0x000fe20000400000 */
[----:B------:R-:W-:Y:S02]  /*1ef0*/  IADD3 R155, P2, P3, R6, R22, R12 ;  /* 0x00000016069b7210 */ /* 0x000fe40007b5e00c */
[----:B------:R-:W-:Y:S01]  /*1f00*/  LEA R22, P1, R154, UR4, 0x1 ;  /* 0x000000049a167c11 */ /* 0x000fe2000f8208ff */
[----:B------:R-:W-:Y:S01]  /*1f10*/  FFMA R165, R88, R0, R165 ;  /* 0x0000000058a57223 */ /* 0x000fe200000000a5 */
[----:B------:R-:W-:Y:S02]  /*1f20*/  IADD3.X R156, R3, R23, R13, P2, P3 ;  /* 0x00000017039c7210 */ /* 0x000fe400017e640d */
[----:B------:R-:W-:Y:S02]  /*1f30*/  LEA.HI.X R23, R154, UR5, R153, 0x1, P1 ;  /* 0x000000059a177c11 */ /* 0x000fe400088f0c99 */
[----:B------:R-:W-:Y:S02]  /*1f40*/  F2FP.F16.F32.PACK_AB R165, RZ, R165 ;  /* 0x000000a5ffa5723e */ /* 0x000fe400000000ff */
[----:B------:R-:W-:-:S02]  /*1f50*/  ISETP.GT.AND P1, PT, R5, RZ, P4 ;  /* 0x000000ff0500720c */ /* 0x000fc40002724270 */
[C---:B------:R-:W-:Y:S01]  /*1f60*/  LEA R152, P2, R155.reuse, UR10, 0x1 ;  /* 0x0000000a9b987c11 */ /* 0x040fe2000f8408ff */
[----:B------:R0:W-:Y:S01]  /*1f70*/  @P0 STG.E.U16 desc[UR12][R22.64], R165 ;  /* 0x000000a516000986 */ /* 0x0001e2000c10150c */
[----:B------:R-:W-:Y:S02]  /*1f80*/  LOP3.LUT R88, R88, 0xfffffffd, RZ, 0xc0, !PT ;  /* 0xfffffffd58587812 */ /* 0x000fe400078ec0ff */
[----:B------:R-:W-:Y:S02]  /*1f90*/  LEA.HI.X R153, R155, UR11, R156, 0x1, P2 ;  /* 0x0000000b9b997c11 */ /* 0x000fe400090f0c9c */
[----:B------:R-:W-:-:S05]  /*1fa0*/  @P4 LOP3.LUT R88, R88, 0x2, RZ, 0xfc, !PT ;  /* 0x0000000258584812 */ /* 0x000fca00078efcff */
[----:B------:R-:W-:Y:S05]  /*1fb0*/  @!P1 BRA `(.L_x_23) ;  /* 0x0000000000049947 */ /* 0x000fea0003800000 */
[----:B------:R1:W5:Y:S02]  /*1fc0*/  LDG.E.LTC128B.U16 R161, desc[UR12][R152.64+0x2] ;  /* 0x0000020c98a17981 */ /* 0x000364000c1e1520 */
.L_x_23:
[----:B------:R-:W-:Y:S05]  /*1fd0*/  BSYNC B0 ;  /* 0x0000000000007941 */ /* 0x000fea0003800000 */
.L_x_22:
[----:B------:R-:W-:Y:S01]  /*1fe0*/  USHF.L.U32 UR4, UR8, 0x3, URZ ;  /* 0x0000000308047899 */ /* 0x000fe2000800063f */
[----:B-----5:R-:W-:Y:S01]  /*1ff0*/  HADD2.F32 R157, -RZ, R161.H0_H0 ;  /* 0x200000a1ff9d7230 */ /* 0x020fe20000004100 */
[----:B------:R-:W-:Y:S01]  /*2000*/  USHF.L.U64.HI UR5, UR8, 0x3, UR9 ;  /* 0x0000000308057899 */ /* 0x000fe20008010209 */
[----:B------:R-:W-:-:S03]  /*2010*/  ISETP.GT.AND P0, PT, R5, 0x8, P5 ;  /* 0x000000080500780c */ /* 0x000fc60002f04270 */
[----:B------:R-:W-:Y:S02]  /*2020*/  IMAD.U32 R154, RZ, RZ, UR4 ;  /* 0x00000004ff9a7e24 */ /* 0x000fe4000f8e00ff */
[----:B------:R-:W-:Y:S01]  /*2030*/  FMUL R162, R157, R2 ;  /* 0x000000029da27220 */ /* 0x000fe20000400000 */
[----:B------:R-:W-:-:S03]  /*2040*/  IMAD.U32 R155, RZ, RZ, UR5 ;  /* 0x00000005ff9b7e24 */ /* 0x000fc6000f8e00ff */
[----:B------:R-:W-:Y:S01]  /*2050*/  FFMA R164, R89, R0, R162 ;  /* 0x0000000059a47223 */ /* 0x000fe200000000a2 */
[----:B------:R-:W-:-:S04]  /*2060*/  IMAD.WIDE.U32 R156, R10, UR8, R154 ;  /* 0x000000080a9c7c25 */ /* 0x000fc8000f8e009a */
[----:B------:R-:W-:Y:S01]  /*2070*/  IMAD.IADD R89, R163, 0x1, R157 ;  /* 0x00000001a3597824 */ /* 0x000fe200078e029d */
[----:B------:R-:W-:Y:S02]  /*2080*/  IADD3 R162, P2, R14, R156, RZ ;  /* 0x0000009c0ea27210 */ /* 0x000fe40007f5e0ff */
[----:B------:R-:W-:-:S03]  /*2090*/  F2FP.F16.F32.PACK_AB R163, RZ, R164 ;  /* 0x000000a4ffa3723e */ /* 0x000fc600000000ff */
[----:B------:R-:W-:Y:S01]  /*20a0*/  IMAD.X R157, R89, 0x1, R17, P2 ;  /* 0x00000001599d7824 */ /* 0x000fe200010e0611 */
[C---:B------:R-:W-:Y:S01]  /*20b0*/  LEA R164, P2, R162.reuse, UR10, 0x1 ;  /* 0x0000000aa2a47c11 */ /* 0x040fe2000f8408ff */
[----:B------:R2:W-:Y:S03]  /*20c0*/  @P1 STG.E.U16 desc[UR12][R22.64+0x2], R163 ;  /* 0x000002a316001986 */ /* 0x0005e6000c10150c */
[----:B0-----:R-:W-:-:S05]  /*20d0*/  LEA.HI.X R165, R162, UR11, R157, 0x1, P2 ;  /* 0x0000000ba2a57c11 */ /* 0x001fca00090f0c9d */
[----:B------:R0:W3:Y:S01]  /*20e0*/  @P0 LDG.E.LTC128B.U16 R161, desc[UR12][R164.64] ;  /* 0x0000000ca4a10981 */ /* 0x0000e2000c1e1520 */
[----:B------:R-:W-:Y:S01]  /*20f0*/  IADD3 R156, P1, R18, R156, RZ ;  /* 0x0000009c129c7210 */ /* 0x000fe20007f3e0ff */
[----:B------:R-:W-:Y:S04]  /*2100*/  BSSY B0, `(.L_x_24) ;  /* 0x0000014000007945 */ /* 0x000fe80003800000 */
[----:B------:R-:W-:Y:S02]  /*2110*/  IMAD.X R157, R89, 0x1, R21, P1 ;  /* 0x00000001599d7824 */ /* 0x000fe400008e0615 */
[----:B------:R-:W-:-:S04]  /*2120*/  IMAD.WIDE.U32 R156, R4, UR6, R156 ;  /* 0x00000006049c7c25 */ /* 0x000fc8000f8e009c */
[----:B0-----:R-:W-:Y:S01]  /*2130*/  IMAD.IADD R164, R158, 0x1, R157 ;  /* 0x000000019ea47824 */ /* 0x001fe200078e029d */
[----:B------:R-:W-:-:S04]  /*2140*/  IADD3 R157, P2, P3, R6, R156, R12 ;  /* 0x0000009c069d7210 */ /* 0x000fc80007b5e00c */
[----:B------:R-:W-:Y:S02]  /*2150*/  IADD3.X R164, R3, R164, R13, P2, P3 ;  /* 0x000000a403a47210 */ /* 0x000fe400017e640d */
[----:B------:R-:W-:Y:S02]  /*2160*/  ISETP.GT.AND P2, PT, R5, 0x8, P4 ;  /* 0x000000080500780c */ /* 0x000fe40002744270 */
[----:B------:R-:W-:-:S04]  /*2170*/  LEA R156, P3, R157, UR10, 0x1 ;  /* 0x0000000a9d9c7c11 */ /* 0x000fc8000f8608ff */
[----:B------:R-:W-:Y:S01]  /*2180*/  LEA.HI.X R157, R157, UR11, R164, 0x1, P3 ;  /* 0x0000000b9d9d7c11 */ /* 0x000fe200098f0ca4 */
[----:B---3--:R-:W-:-:S05]  /*2190*/  HADD2.F32 R89, -RZ, R161.H0_H0 ;  /* 0x200000a1ff597230 */ /* 0x008fca0000004100 */
[----:B------:R-:W-:Y:S01]  /*21a0*/  FMUL R162, R89, R2 ;  /* 0x0000000259a27220 */ /* 0x000fe20000400000 */
[C---:B------:R-:W-:Y:S01]  /*21b0*/  IMAD.SHL.U32 R89, R159.reuse, 0x2, RZ ;  /* 0x000000029f597824 */ /* 0x040fe200078e00ff */
[----:B------:R-:W-:Y:S02]  /*21c0*/  SHF.L.U64.HI R159, R159, 0x1, R160 ;  /* 0x000000019f9f7819 */ /* 0x000fe400000102a0 */
[----:B------:R-:W-:Y:S02]  /*21d0*/  FFMA R90, R90, R0, R162 ;  /* 0x000000005a5a7223 */ /* 0x000fe400000000a2 */
[----:B------:R-:W-:-:S03]  /*21e0*/  IADD3 R162, P1, R89, R22, RZ ;  /* 0x0000001659a27210 */ /* 0x000fc60007f3e0ff */
[----:B------:R-:W-:Y:S02]  /*21f0*/  F2FP.F16.F32.PACK_AB R90, RZ, R90 ;  /* 0x0000005aff5a723e */ /* 0x000fe400000000ff */
[----:B--2---:R-:W-:-:S05]  /*2200*/  IMAD.X R163, R159, 0x1, R23, P1 ;  /* 0x000000019fa37824 */ /* 0x004fca00008e0617 */
[----:B------:R0:W-:Y:S01]  /*2210*/  @P0 STG.E.U16 desc[UR12][R162.64], R90 ;  /* 0x0000005aa2000986 */ /* 0x0001e2000c10150c */
[----:B------:R-:W-:Y:S05]  /*2220*/  @!P2 BRA `(.L_x_25) ;  /* 0x000000000004a947 */ /* 0x000fea0003800000 */
[----:B------:R2:W5:Y:S02]  /*2230*/  LDG.E.LTC128B.U16 R161, desc[UR12][R156.64+0x2] ;  /* 0x0000020c9ca17981 */ /* 0x000564000c1e1520 */
.L_x_25:
[----:B------:R-:W-:Y:S05]  /*2240*/  BSYNC B0 ;  /* 0x0000000000007941 */ /* 0x000fea0003800000 */
.L_x_24:
[----:B-----5:R-:W-:Y:S01]  /*2250*/  HADD2.F32 R165, -RZ, R161.H0_H0 ;  /* 0x200000a1ffa57230 */ /* 0x020fe20000004100 */
[----:B------:R-:W-:Y:S01]  /*2260*/  ISETP.GT.AND P4, PT, R7, 0x8, PT ;  /* 0x000000080700780c */ /* 0x000fe20003f84270 */
[----:B------:R-:W-:Y:S01]  /*2270*/  BSSY B0, `(.L_x_26) ;  /* 0x000000d000007945 */ /* 0x000fe20003800000 */
[----:B------:R-:W-:Y:S02]  /*2280*/  LOP3.LUT R88, R88, 0xfffffffb, RZ, 0xc0, !PT ;  /* 0xfffffffb58587812 */ /* 0x000fe400078ec0ff */
[----:B0-----:R-:W-:Y:S01]  /*2290*/  FMUL R90, R165, R2 ;  /* 0x00000002a55a7220 */ /* 0x001fe20000400000 */
[----:B------:R-:W-:-:S03]  /*22a0*/  ISETP.GT.AND P0, PT, R5, RZ, P4 ;  /* 0x000000ff0500720c */ /* 0x000fc60002704270 */
[----:B------:R-:W-:Y:S01]  /*22b0*/  FFMA R90, R91, R0, R90 ;  /* 0x000000005b5a7223 */ /* 0x000fe2000000005a */
[----:B------:R-:W-:-:S04]  /*22c0*/  @P2 IMAD.MOV.U32 R91, RZ, RZ, R163 ;  /* 0x000000ffff5b2224 */ /* 0x000fc800078e00a3 */
[----:B------:R-:W-:Y:S02]  /*22d0*/  F2FP.F16.F32.PACK_AB R90, RZ, R90 ;  /* 0x0000005aff5a723e */ /* 0x000fe400000000ff */
[----:B------:R-:W-:Y:S02]  /*22e0*/  @P4 LOP3.LUT R88, R88, 0x4, RZ, 0xfc, !PT ;  /* 0x0000000458584812 */ /* 0x000fe400078efcff */
[----:B------:R-:W-:Y:S01]  /*22f0*/  PRMT R160, R90, 0x7610, R160 ;  /* 0x000076105aa07816 */ /* 0x000fe200000000a0 */
[----:B------:R-:W-:-:S05]  /*2300*/  @P2 IMAD.MOV.U32 R90, RZ, RZ, R162 ;  /* 0x000000ffff5a2224 */ /* 0x000fca00078e00a2 */
[----:B------:R0:W-:Y:S01]  /*2310*/  @P2 STG.E.U16 desc[UR12][R90.64+0x2], R160 ;  /* 0x000002a05a002986 */ /* 0x0001e2000c10150c */
[----:B------:R-:W-:Y:S05]  /*2320*/  @!P0 BRA `(.L_x_27) ;  /* 0x0000000000048947 */ /* 0x000fea0003800000 */
[----:B------:R3:W5:Y:S02]  /*2330*/  LDG.E.LTC128B.U16 R161, desc[UR12][R152.64+0x10] ;  /* 0x0000100c98a17981 */ /* 0x000764000c1e1520 */
.L_x_27:
[----:B------:R-:W-:Y:S05]  /*2340*/  BSYNC B0 ;  /* 0x0000000000007941 */ /* 0x000fea0003800000 */
.L_x_26:
[----:B0----5:R-:W-:Y:S01]  /*2350*/  HADD2.F32 R91, -RZ, R161.H0_H0 ;  /* 0x200000a1ff5b7230 */ /* 0x021fe20000004100 */
[----:B------:R-:W-:Y:S01]  /*2360*/  ISETP.GT.AND P3, PT, R7, 0x9, PT ;  /* 0x000000090700780c */ /* 0x000fe20003f64270 */
[----:B------:R-:W-:Y:S01]  /*2370*/  BSSY B0, `(.L_x_28) ;  /* 0x000000b000007945 */ /* 0x000fe20003800000 */
[----:B------:R-:W-:Y:S02]  /*2380*/  LOP3.LUT R88, R88, 0xfffffff7, RZ, 0xc0, !PT ;  /* 0xfffffff758587812 */ /* 0x000fe400078ec0ff */
[----:B------:R-:W-:Y:S01]  /*2390*/  FMUL R91, R91, R2 ;  /* 0x000000025b5b7220 */ /* 0x000fe20000400000 */
[----:B------:R-:W-:Y:S02]  /*23a0*/  ISETP.GT.AND P1, PT, R5, RZ, P3 ;  /* 0x000000ff0500720c */ /* 0x000fe40001f24270 */
[----:B------:R-:W-:Y:S01]  /*23b0*/  PRMT R90, R161, 0x7610, R90 ;  /* 0x00007610a15a7816 */ /* 0x000fe2000000005a */
[----:B------:R-:W-:-:S05]  /*23c0*/  FFMA R91, R92, R0, R91 ;  /* 0x000000005c5b7223 */ /* 0x000fca000000005b */
[----:B------:R-:W-:Y:S02]  /*23d0*/  F2FP.F16.F32.PACK_AB R91, RZ, R91 ;  /* 0x0000005bff5b723e */ /* 0x000fe400000000ff */
[----:B------:R-:W-:-:S03]  /*23e0*/  @P3 LOP3.LUT R88, R88, 0x8, RZ, 0xfc, !PT ;  /* 0x0000000858583812 */ /* 0x000fc600078efcff */
[----:B------:R0:W-:Y:S01]  /*23f0*/  @P0 STG.E.U16 desc[UR12][R22.64+0x10], R91 ;  /* 0x0000105b16000986 */ /* 0x0001e2000c10150c */
[----:B------:R-:W-:Y:S05]  /*2400*/  @!P1 BRA `(.L_x_29) ;  /* 0x0000000000049947 */ /* 0x000fea0003800000 */
[----:B------:R4:W5:Y:S02]  /*2410*/  LDG.E.LTC128B.U16 R90, desc[UR12][R152.64+0x12] ;  /* 0x0000120c985a7981 */ /* 0x000964000c1e1520 */
.L_x_29:
[----:B------:R-:W-:Y:S05]  /*2420*/  BSYNC B0 ;  /* 0x0000000000007941 */ /* 0x000fea0003800000 */
.L_x_28:
[----:B0----5:R-:W-:Y:S01]  /*2430*/  HADD2.F32 R91, -RZ, R90.H0_H0 ;  /* 0x2000005aff5b7230 */ /* 0x021fe20000004100 */
[----:B------:R-:W-:Y:S04]  /*2440*/  BSSY B0, `(.L_x_30) ;  /* 0x000000e000007945 */ /* 0x000fe80003800000 */
[----:B------:R-:W-:Y:S01]  /*2450*/  FMUL R92, R91, R2 ;  /* 0x000000025b5c7220 */ /* 0x000fe20000400000 */
[----:B------:R-:W-:-:S03]  /*2460*/  IADD3 R91, P0, R10, 0x40, RZ ;  /* 0x000000400a5b7810 */ /* 0x000fc60007f1e0ff */
[----:B------:R-:W-:Y:S02]  /*2470*/  FFMA R92, R93, R0, R92 ;  /* 0x000000005d5c7223 */ /* 0x000fe4000000005c */
[----:B------:R-:W-:Y:S01]  /*2480*/  IMAD.X R10, RZ, RZ, R11, P0 ;  /* 0x000000ffff0a7224 */ /* 0x000fe200000e060b */
[----:B------:R-:W-:Y:S01]  /*2490*/  ISETP.GT.AND P0, PT, R5, 0x8, P4 ;  /* 0x000000080500780c */ /* 0x000fe20002704270 */
[----:B------:R-:W-:Y:S01]  /*24a0*/  @P1 IMAD.MOV.U32 R11, RZ, RZ, R23 ;  /* 0x000000ffff0b1224 */ /* 0x000fe200078e0017 */
[----:B------:R-:W-:-:S04]  /*24b0*/  F2FP.F16.F32.PACK_AB R92, RZ, R92 ;  /* 0x0000005cff5c723e */ /* 0x000fc800000000ff */
[----:B------:R-:W-:Y:S01]  /*24c0*/  PRMT R93, R92, 0x7610, R93 ;  /* 0x000076105c5d7816 */ /* 0x000fe2000000005d */
[----:B------:R-:W-:Y:S02]  /*24d0*/  IMAD R92, R10, UR8, RZ ;  /* 0x000000080a5c7c24 */ /* 0x000fe4000f8e02ff */
[----:B------:R-:W-:-:S05]  /*24e0*/  @P1 IMAD.MOV.U32 R10, RZ, RZ, R22 ;  /* 0x000000ffff0a1224 */ /* 0x000fca00078e0016 */
[----:B------:R0:W-:Y:S01]  /*24f0*/  @P1 STG.E.U16 desc[UR12][R10.64+0x12], R93 ;  /* 0x0000125d0a001986 */ /* 0x0001e2000c10150c */
[----:B------:R-:W-:Y:S05]  /*2500*/  @!P0 BRA `(.L_x_31) ;  /* 0x0000000000048947 */ /* 0x000fea0003800000 */
[----:B------:R0:W5:Y:S02]  /*2510*/  LDG.E.LTC128B.U16 R90, desc[UR12][R156.64+0x10] ;  /* 0x0000100c9c5a7981 */ /* 0x000164000c1e1520 */
.L_x_31:
[----:B------:R-:W-:Y:S05]  /*2520*/  BSYNC B0 ;  /* 0x0000000000007941 */ /* 0x000fea0003800000 */
.L_x_30:
[----:B0----5:R-:W-:Y:S01]  /*2530*/  HADD2.F32 R93, -RZ, R90.H0_H0 ;  /* 0x2000005aff5d7230 */ /* 0x021fe20000004100 */
[----:B------:R-:W-:Y:S01]  /*2540*/  ISETP.GT.AND P1, PT, R5, 0x8, P3 ;  /* 0x000000080500780c */ /* 0x000fe20001f24270 */
[C---:B------:R-:W-:Y:S01]  /*2550*/  IMAD R19, R91.reuse, UR9, R92 ;  /* 0x000000095b137c24 */ /* 0x040fe2000f8e025c */
[----:B------:R-:W-:Y:S01]  /*2560*/  BSSY B0, `(.L_x_32) ;  /* 0x0000015000007945 */ /* 0x000fe20003800000 */
[----:B------:R-:W-:-:S04]  /*2570*/  IMAD.WIDE.U32 R10, R91, UR8, R20 ;  /* 0x000000085b0a7c25 */ /* 0x000fc8000f8e0014 */
[----:B------:R-:W-:Y:S01]  /*2580*/  FMUL R93, R93, R2 ;  /* 0x000000025d5d7220 */ /* 0x000fe20000400000 */
[----:B------:R-:W-:-:S04]  /*2590*/  IMAD.WIDE.U32 R154, R91, UR8, R154 ;  /* 0x000000085b9a7c25 */ /* 0x000fc8000f8e009a */
[----:B------:R-:W-:Y:S01]  /*25a0*/  FFMA R93, R94, R0, R93 ;  /* 0x000000005e5d7223 */ /* 0x000fe2000000005d */
[C---:B------:R-:W-:Y:S01]  /*25b0*/  IMAD.IADD R11, R19.reuse, 0x1, R11 ;  /* 0x00000001130b7824 */ /* 0x040fe200078e020b */
[----:B------:R-:W-:Y:S01]  /*25c0*/  IADD3 R20, P2, R18, R154, RZ ;  /* 0x0000009a12147210 */ /* 0x000fe20007f5e0ff */
[----:B------:R-:W-:Y:S02]  /*25d0*/  @P0 IMAD.MOV.U32 R92, RZ, RZ, R162 ;  /* 0x000000ffff5c0224 */ /* 0x000fe400078e00a2 */
[----:B------:R-:W-:Y:S01]  /*25e0*/  F2FP.F16.F32.PACK_AB R93, RZ, R93 ;  /* 0x0000005dff5d723e */ /* 0x000fe200000000ff */
[----:B------:R-:W-:Y:S02]  /*25f0*/  IMAD.IADD R161, R19, 0x1, R155 ;  /* 0x0000000113a17824 */ /* 0x000fe400078e029b */
[----:B------:R-:W-:Y:S01]  /*2600*/  IMAD.WIDE.U32 R10, R4, UR6, R10 ;  /* 0x00000006040a7c25 */ /* 0x000fe2000f8e000a */
[----:B------:R-:W-:-:S03]  /*2610*/  PRMT R18, R93, 0x7610, R18 ;  /* 0x000076105d127816 */ /* 0x000fc60000000012 */
[----:B------:R-:W-:Y:S02]  /*2620*/  @P0 IMAD.MOV.U32 R93, RZ, RZ, R163 ;  /* 0x000000ffff5d0224 */ /* 0x000fe400078e00a3 */
[----:B------:R-:W-:Y:S02]  /*2630*/  IMAD.X R21, R161, 0x1, R21, P2 ;  /* 0x00000001a1157824 */ /* 0x000fe400010e0615 */
[----:B------:R-:W-:Y:S01]  /*2640*/  IMAD.IADD R11, R158, 0x1, R11 ;  /* 0x000000019e0b7824 */ /* 0x000fe200078e020b */
[----:B------:R0:W-:Y:S01]  /*2650*/  @P0 STG.E.U16 desc[UR12][R92.64+0x10], R18 ;  /* 0x000010125c000986 */ /* 0x0001e2000c10150c */
[----:B------:R-:W-:Y:S01]  /*2660*/  IADD3 R10, P0, P2, R6, R10, R12 ;  /* 0x0000000a060a7210 */ /* 0x000fe20007a1e00c */
[----:B------:R-:W-:-:S03]  /*2670*/  IMAD.WIDE.U32 R20, R4, UR6, R20 ;  /* 0x0000000604147c25 */ /* 0x000fc6000f8e0014 */
[----:B------:R-:W-:Y:S01]  /*2680*/  IADD3.X R11, R3, R11, R13, P0, P2 ;  /* 0x0000000b030b7210 */ /* 0x000fe200007e440d */
[----:B------:R-:W-:Y:S08]  /*2690*/  @!P1 BRA `(.L_x_33) ;  /* 0x0000000000049947 */ /* 0x000ff00003800000 */
[----:B------:R0:W5:Y:S02]  /*26a0*/  LDG.E.LTC128B.U16 R90, desc[UR12][R156.64+0x12] ;  /* 0x0000120c9c5a7981 */ /* 0x000164000c1e1520 */
.L_x_33:
[----:B------:R-:W-:Y:S05]  /*26b0*/  BSYNC B0 ;  /* 0x0000000000007941 */ /* 0x000fea0003800000 */
.L_x_32:
[----:B-----5:R-:W-:Y:S01]  /*26c0*/  HADD2.F32 R165, -RZ, R90.H0_H0 ;  /* 0x2000005affa57230 */ /* 0x020fe20000004100 */
[----:B------:R-:W-:Y:S01]  /*26d0*/  IADD3 R6, P0, P2, R6, R20, R12 ;  /* 0x0000001406067210 */ /* 0x000fe20007a1e00c */
[----:B------:R-:W-:Y:S01]  /*26e0*/  IMAD.IADD R12, R158, 0x1, R21 ;  /* 0x000000019e0c7824 */ /* 0x000fe200078e0215 */
[C---:B0-----:R-:W-:Y:S01]  /*26f0*/  SHF.L.U64.HI R93, R9.reuse, 0x1, R8 ;  /* 0x00000001095d7819 */ /* 0x041fe20000010208 */
[----:B------:R-:W-:Y:S02]  /*2700*/  IMAD.SHL.U32 R21, R9, 0x2, RZ ;  /* 0x0000000209157824 */ /* 0x000fe400078e00ff */
[----:B------:R-:W-:Y:S01]  /*2710*/  FMUL R4, R165, R2 ;  /* 0x00000002a5047220 */ /* 0x000fe20000400000 */
[----:B------:R-:W-:Y:S01]  /*2720*/  ISETP.GT.AND P3, PT, R7, 0x10, PT ;  /* 0x000000100700780c */ /* 0x000fe20003f64270 */
[----:B------:R-:W-:Y:S01]  /*2730*/  BSSY B0, `(.L_x_34) ;  /* 0x000000e000007945 */ /* 0x000fe20003800000 */
[----:B------:R-:W-:Y:S01]  /*2740*/  IADD3.X R3, R3, R12, R13, P0, P2 ;  /* 0x0000000c03037210 */ /* 0x000fe200007e440d */
[----:B------:R-:W-:Y:S01]  /*2750*/  FFMA R4, R95, R0, R4 ;  /* 0x000000005f047223 */ /* 0x000fe20000000004 */
[----:B------:R-:W-:Y:S01]  /*2760*/  @P1 IMAD.MOV.U32 R12, RZ, RZ, R162 ;  /* 0x000000ffff0c1224 */ /* 0x000fe200078e00a2 */
[----:B------:R-:W-:Y:S01]  /*2770*/  IADD3 R8, P0, P2, R89, R22, R21 ;  /* 0x0000001659087210 */ /* 0x000fe20007a1e015 */
[----:B------:R-:W-:Y:S01]  /*2780*/  @P1 IMAD.MOV.U32 R13, RZ, RZ, R163 ;  /* 0x000000ffff0d1224 */ /* 0x000fe200078e00a3 */
[----:B------:R-:W-:-:S02]  /*2790*/  LOP3.LUT R88, R88, 0xffffffef, RZ, 0xc0, !PT ;  /* 0xffffffef58587812 */ /* 0x000fc400078ec0ff */
[----:B------:R-:W-:Y:S02]  /*27a0*/  F2FP.F16.F32.PACK_AB R4, RZ, R4 ;  /* 0x00000004ff04723e */ /* 0x000fe400000000ff */
[----:B------:R-:W-:Y:S02]  /*27b0*/  IADD3.X R9, R159, R23, R93, P0, P2 ;  /* 0x000000179f097210 */ /* 0x000fe400007e445d */
[----:B------:R-:W-:Y:S01]  /*27c0*/  ISETP.GT.AND P0, PT, R5, RZ, P3 ;  /* 0x000000ff0500720c */ /* 0x000fe20001f04270 */
[----:B------:R0:W-:Y:S01]  /*27d0*/  @P1 STG.E.U16 desc[UR12][R12.64+0x12], R4 ;  /* 0x000012040c001986 */ /* 0x0001e2000c10150c */
[----:B------:R-:W-:-:S11]  /*27e0*/  @P3 LOP3.LUT R88, R88, 0x10, RZ, 0xfc, !PT ;  /* 0x0000001058583812 */ /* 0x000fd600078efcff */
[----:B0-----:R-:W-:Y:S05]  /*27f0*/  @!P0 BRA `(.L_x_35) ;  /* 0x0000000000048947 */ /* 0x001fea0003800000 */
[----:B------:R0:W5:Y:S02]  /*2800*/  LDG.E.LTC128B.U16 R90, desc[UR12][R152.64+0x20] ;  /* 0x0000200c985a7981 */ /* 0x000164000c1e1520 */
.L_x_35:
[----:B------:R-:W-:Y:S05]  /*2810*/  BSYNC B0 ;  /* 0x0000000000007941 */ /* 0x000fea0003800000 */
.L_x_34:
[----:B-----5:R-:W-:Y:S01]  /*2820*/  HADD2.F32 R13, -RZ, R90.H0_H0 ;  /* 0x2000005aff0d7230 */ /* 0x020fe20000004100 */
[----:B------:R-:W-:Y:S01]  /*2830*/  ISETP.GT.AND P1, PT, R7, 0x11, PT ;  /* 0x000000110700780c */ /* 0x000fe20003f24270 */
[----:B------:R-:W-:Y:S01]  /*2840*/  @P0 IMAD.MOV.U32 R12, RZ, RZ, R22 ;  /* 0x000000ffff0c0224 */ /* 0x000fe200078e0016 */
[----:B------:R-:W-:Y:S01]  /*2850*/  LOP3.LUT R88, R88, 0xffffffbf, RZ, 0xc0, !PT ;  /* 0xffffffbf58587812 */ /* 0x000fe200078ec0ff */
[----:B------:R-:W-:Y:S01]  /*2860*/  BSSY B0, `(.L_x_36) ;  /* 0x000000b000007945 */ /* 0x000fe20003800000 */
[----:B------:R-:W-:-:S04]  /*2870*/  FMUL R13, R13, R2 ;  /* 0x000000020d0d7220 */ /* 0x000fc80000400000 */
[----:B------:R-:W-:-:S05]  /*2880*/  FFMA R13, R96, R0, R13 ;  /* 0x00000000600d7223 */ /* 0x000fca000000000d */
[----:B------:R-:W-:Y:S02]  /*2890*/  F2FP.F16.F32.PACK_AB R13, RZ, R13 ;  /* 0x0000000dff0d723e */ /* 0x000fe400000000ff */
[----:B------:R-:W-:Y:S02]  /*28a0*/  @P1 LOP3.LUT R88, R88, 0x40, RZ, 0xfc, !PT ;  /* 0x0000004058581812 */ /* 0x000fe400078efcff */
[----:B------:R-:W-:Y:S01]  /*28b0*/  PRMT R4, R13, 0x7610, R4 ;  /* 0x000076100d047816 */ /* 0x000fe20000000004 */
[----:B------:R-:W-:-:S05]  /*28c0*/  @P0 IMAD.MOV.U32 R13, RZ, RZ, R23 ;  /* 0x000000ffff0d0224 */ /* 0x000fca00078e0017 */
[----:B------:R0:W-:Y:S01]  /*28d0*/  @P0 STG.E.U16 desc[UR12][R12.64+0x20], R4 ;  /* 0x000020040c000986 */ /* 0x0001e2000c10150c */
[----:B------:R-:W-:-:S13]  /*28e0*/  ISETP.GT.AND P0, PT, R5, RZ, P1 ;  /* 0x000000ff0500720c */ /* 0x000fda0000f04270 */
[----:B0-----:R-:W-:Y:S05]  /*28f0*/  @!P0 BRA `(.L_x_37) ;  /* 0x0000000000048947 */ /* 0x001fea0003800000 */
[----:B------:R0:W5:Y:S02]  /*2900*/  LDG.E.LTC128B.U16 R90, desc[UR12][R152.64+0x22] ;  /* 0x0000220c985a7981 */ /* 0x000164000c1e1520 */
.L_x_37:
[----:B------:R-:W-:Y:S05]  /*2910*/  BSYNC B0 ;  /* 0x0000000000007941 */ /* 0x000fea0003800000 */
.L_x_36:
[----:B-----5:R-:W-:Y:S01]  /*2920*/  HADD2.F32 R13, -RZ, R90.H0_H0 ;  /* 0x2000005aff0d7230 */ /* 0x020fe20000004100 */
[----:B------:R-:W-:Y:S01]  /*2930*/  BSSY B0, `(.L_x_38) ;  /* 0x000000c000007945 */ /* 0x000fe20003800000 */
[----:B------:R-:W-:-:S03]  /*2940*/  @P0 IMAD.MOV.U32 R12, RZ, RZ, R22 ;  /* 0x000000ffff0c0224 */ /* 0x000fc600078e0016 */
[----:B------:R-:W-:Y:S01]  /*2950*/  FMUL R4, R13, R2 ;  /* 0x000000020d047220 */ /* 0x000fe20000400000 */
[----:B------:R-:W-:-:S03]  /*2960*/  @P0 IMAD.MOV.U32 R13, RZ, RZ, R23 ;  /* 0x000000ffff0d0224 */ /* 0x000fc600078e0017 */
[----:B------:R-:W-:-:S05]  /*2970*/  FFMA R4, R97, R0, R4 ;  /* 0x0000000061047223 */ /* 0x000fca0000000004 */
[----:B------:R-:W-:-:S04]  /*2980*/  F2FP.F16.F32.PACK_AB R4, RZ, R4 ;  /* 0x00000004ff04723e */ /* 0x000fc800000000ff */
[----:B------:R-:W-:Y:S02]  /*2990*/  PRMT R18, R4, 0x7610, R18 ;  /* 0x0000761004127816 */ /* 0x000fe40000000012 */
[----:B------:R-:W-:-:S03]  /*29a0*/  PRMT R4, R90, 0x7610, R4 ;  /* 0x000076105a047816 */ /* 0x000fc60000000004 */
[----:B------:R0:W-:Y:S01]  /*29b0*/  @P0 STG.E.U16 desc[UR12][R12.64+0x22], R18 ;  /* 0x000022120c000986 */ /* 0x0001e2000c10150c */
[----:B------:R-:W-:-:S13]  /*29c0*/  ISETP.GT.AND P0, PT, R5, 0x8, P3 ;  /* 0x000000080500780c */ /* 0x000fda0001f04270 */
[----:B0-----:R-:W-:Y:S05]  /*29d0*/  @!P0 BRA `(.L_x_39) ;  /* 0x0000000000048947 */ /* 0x001fea0003800000 */
[----:B------:R0:W5:Y:S02]  /*29e0*/  LDG.E.LTC128B.U16 R4, desc[UR12][R156.64+0x20] ;  /* 0x0000200c9c047981 */ /* 0x000164000c1e1520 */
.L_x_39:
[----:B------:R-:W-:Y:S05]  /*29f0*/  BSYNC B0 ;  /* 0x0000000000007941 */ /* 0x000fea0003800000 */
.L_x_38:
[----:B-----5:R-:W-:Y:S01]  /*2a00*/  HADD2.F32 R13, -RZ, R4.H0_H0 ;  /* 0x20000004ff0d7230 */ /* 0x020fe20000004100 */
[----:B------:R-:W-:Y:S01]  /*2a10*/  BSSY B0, `(.L_x_40) ;  /* 0x000000b000007945 */ /* 0x000fe20003800000 */
[----:B------:R-:W-:-:S03]  /*2a20*/  @P0 IMAD.MOV.U32 R12, RZ, RZ, R162 ;  /* 0x000000ffff0c0224 */ /* 0x000fc600078e00a2 */
[----:B------:R-:W-:-:S04]  /*2a30*/  FMUL R13, R13, R2 ;  /* 0x000000020d0d7220 */ /* 0x000fc80000400000 */
[----:B------:R-:W-:-:S05]  /*2a40*/  FFMA R13, R98, R0, R13 ;  /* 0x00000000620d7223 */ /* 0x000fca000000000d */
[----:B------:R-:W-:-:S04]  /*2a50*/  F2FP.F16.F32.PACK_AB R13, RZ, R13 ;  /* 0x0000000dff0d723e */ /* 0x000fc800000000ff */
[----:B------:R-:W-:Y:S01]  /*2a60*/  PRMT R18, R13, 0x7610, R18 ;  /* 0x000076100d127816 */ /* 0x000fe20000000012 */
[----:B------:R-:W-:-:S05]  /*2a70*/  @P0 IMAD.MOV.U32 R13, RZ, RZ, R163 ;  /* 0x000000ffff0d0224 */ /* 0x000fca00078e00a3 */
[----:B------:R0:W-:Y:S01]  /*2a80*/  @P0 STG.E.U16 desc[UR12][R12.64+0x20], R18 ;  /* 0x000020120c000986 */ /* 0x0001e2000c10150c */
[----:B------:R-:W-:-:S13]  /*2a90*/  ISETP.GT.AND P0, PT, R5, 0x8, P1 ;  /* 0x000000080500780c */ /* 0x000fda0000f04270 */
[----:B0-----:R-:W-:Y:S05]  /*2aa0*/  @!P0 BRA `(.L_x_41) ;  /* 0x0000000000048947 */ /* 0x001fea0003800000 */
[----:B------:R0:W5:Y:S02]  /*2ab0*/  LDG.E.LTC128B.U16 R4, desc[UR12][R156.64+0x22] ;  /* 0x0000220c9c047981 */ /* 0x000164000c1e1520 */
.L_x_41:
[----:B------:R-:W-:Y:S05]  /*2ac0*/  BSYNC B0 ;  /* 0x0000000000007941 */ /* 0x000fea0003800000 */
.L_x_40:
        /* <DEDUP_REMOVED lines=10> */
[----:B------:R-:W-:-:S04]  /*2b70*/  IMAD.WIDE.U32 R12, R91, UR8, R16 ;  /* 0x000000085b0c7c25 */ /* 0x000fc8000f8e0010 */
[----:B------:R-:W-:Y:S02]  /*2b80*/  @P0 IMAD.MOV.U32 R91, RZ, RZ, R163 ;  /* 0x000000ffff5b0224 */ /* 0x000fe400078e00a3 */
[----:B------:R-:W-:-:S03]  /*2b90*/  IMAD.IADD R19, R13, 0x1, R19 ;  /* 0x000000010d137824 */ /* 0x000fc600078e0213 */
[----:B------:R0:W-:Y:S01]  /*2ba0*/  @P0 STG.E.U16 desc[UR12][R90.64+0x22], R20 ;  /* 0x000022145a000986 */ /* 0x0001e2000c10150c */
[----:B------:R-:W-:-:S04]  /*2bb0*/  LEA R18, P0, R12, UR10, 0x1 ;  /* 0x0000000a0c127c11 */ /* 0x000fc8000f8008ff */
[----:B------:R-:W-:Y:S02]  /*2bc0*/  LEA.HI.X R19, R12, UR11, R19, 0x1, P0 ;  /* 0x0000000b0c137c11 */ /* 0x000fe400080f0c13 */
[----:B------:R-:W-:-:S04]  /*2bd0*/  LEA R12, P0, R10, UR10, 0x1 ;  /* 0x0000000a0a0c7c11 */ /* 0x000fc8000f8008ff */
[----:B------:R-:W-:Y:S02]  /*2be0*/  LEA.HI.X R13, R10, UR11, R11, 0x1, P0 ;  /* 0x0000000b0a0d7c11 */ /* 0x000fe400080f0c0b */
[----:B------:R-:W-:-:S05]  /*2bf0*/  IADD3 R15, P0, R14, R154, RZ ;  /* 0x0000009a0e0f7210 */ /* 0x000fca0007f1e0ff */
[----:B------:R-:W-:Y:S01]  /*2c00*/  IMAD.X R16, R161, 0x1, R17, P0 ;  /* 0x00000001a1107824 */ /* 0x000fe200000e0611 */
[----:B------:R-:W-:-:S04]  /*2c10*/  LEA R14, P0, R15, UR10, 0x1 ;  /* 0x0000000a0f0e7c11 */ /* 0x000fc8000f8008ff */
[----:B------:R-:W-:Y:S02]  /*2c20*/  LEA.HI.X R15, R15, UR11, R16, 0x1, P0 ;  /* 0x0000000b0f0f7c11 */ /* 0x000fe400080f0c10 */
[----:B------:R-:W-:-:S04]  /*2c30*/  LEA R10, P0, R6, UR10, 0x1 ;  /* 0x0000000a060a7c11 */ /* 0x000fc8000f8008ff */
[----:B------:R-:W-:Y:S02]  /*2c40*/  LEA.HI.X R11, R6, UR11, R3, 0x1, P0 ;  /* 0x0000000b060b7c11 */ /* 0x000fe400080f0c03 */
[----:B------:R-:W-:-:S13]  /*2c50*/  ISETP.GT.AND P0, PT, R5, RZ, P2 ;  /* 0x000000ff0500720c */ /* 0x000fda0001704270 */
[----:B0-----:R-:W-:Y:S05]  /*2c60*/  @!P0 BRA `(.L_x_43) ;  /* 0x0000000000048947 */ /* 0x001fea0003800000 */
[----:B------:R0:W5:Y:S02]  /*2c70*/  LDG.E.LTC128B.U16 R4, desc[UR12][R152.64+0x30] ;  /* 0x0000300c98047981 */ /* 0x000164000c1e1520 */
.L_x_43:
[----:B------:R-:W-:Y:S05]  /*2c80*/  BSYNC B0 ;  /* 0x0000000000007941 */ /* 0x000fea0003800000 */
.L_x_42:
[----:B-----5:R-:W-:Y:S01]  /*2c90*/  HADD2.F32 R3, -RZ, R4.H0_H0 ;  /* 0x20000004ff037230 */ /* 0x020fe20000004100 */
[----:B------:R-:W-:Y:S01]  /*2ca0*/  ISETP.GT.AND P1, PT, R7, 0x19, PT ;  /* 0x000000190700780c */ /* 0x000fe20003f24270 */
[----:B------:R-:W-:Y:S01]  /*2cb0*/  @P0 IMAD.MOV.U32 R16, RZ, RZ, R22 ;  /* 0x000000ffff100224 */ /* 0x000fe200078e0016 */
[----:B------:R-:W-:Y:S01]  /*2cc0*/  LOP3.LUT R88, R88, 0xfdffffff, RZ, 0xc0, !PT ;  /* 0xfdffffff58587812 */ /* 0x000fe200078ec0ff */
[----:B------:R-:W-:Y:S02]  /*2cd0*/  @P0 IMAD.MOV.U32 R17, RZ, RZ, R23 ;  /* 0x000000ffff110224 */ /* 0x000fe400078e0017 */
[----:B------:R-:W-:Y:S01]  /*2ce0*/  FMUL R3, R3, R2 ;  /* 0x0000000203037220 */ /* 0x000fe20000400000 */
[----:B------:R-:W-:Y:S03]  /*2cf0*/  BSSY B0, `(.L_x_44) ;  /* 0x0000008000007945 */ /* 0x000fe60003800000 */
[----:B------:R-:W-:-:S05]  /*2d00*/  FFMA R3, R100, R0, R3 ;  /* 0x0000000064037223 */ /* 0x000fca0000000003 */
[----:B------:R-:W-:Y:S02]  /*2d10*/  F2FP.F16.F32.PACK_AB R3, RZ, R3 ;  /* 0x00000003ff03723e */ /* 0x000fe400000000ff */
[----:B------:R-:W-:-:S03]  /*2d20*/  @P1 LOP3.LUT R88, R88, 0x2000000, RZ, 0xfc, !PT ;  /* 0x0200000058581812 */ /* 0x000fc600078efcff */
[----:B------:R0:W-:Y:S01]  /*2d30*/  @P0 STG.E.U16 desc[UR12][R16.64+0x30], R3 ;  /* 0x0000300310000986 */ /* 0x0001e2000c10150c */
[----:B------:R-:W-:-:S13]  /*2d40*/  ISETP.GT.AND P0, PT, R5, RZ, P1 ;  /* 0x000000ff0500720c */ /* 0x000fda0000f04270 */
[----:B0-----:R-:W-:Y:S05]  /*2d50*/  @!P0 BRA `(.L_x_45) ;  /* 0x0000000000048947 */ /* 0x001fea0003800000 */
[----:B------:R0:W5:Y:S02]  /*2d60*/  LDG.E.LTC128B.U16 R4, desc[UR12][R152.64+0x32] ;  /* 0x0000320c98047981 */ /* 0x000164000c1e1520 */
.L_x_45:
[----:B------:R-:W-:Y:S05]  /*2d70*/  BSYNC B0 ;  /* 0x0000000000007941 */ /* 0x000fea0003800000 */
.L_x_44:
[----:B-----5:R-:W-:Y:S01]  /*2d80*/  HADD2.F32 R3, -RZ, R4.H0_H0 ;  /* 0x20000004ff037230 */ /* 0x020fe20000004100 */
[----:B------:R-:W-:Y:S01]  /*2d90*/  BSSY B0, `(.L_x_46) ;  /* 0x000000a000007945 */ /* 0x000fe20003800000 */
[----:B------:R-:W-:Y:S02]  /*2da0*/  @P0 IMAD.MOV.U32 R16, RZ, RZ, R22 ;  /* 0x000000ffff100224 */ /* 0x000fe400078e0016 */
[----:B------:R-:W-:Y:S02]  /*2db0*/  @P0 IMAD.MOV.U32 R17, RZ, RZ, R23 ;  /* 0x000000ffff110224 */ /* 0x000fe400078e0017 */
[----:B------:R-:W-:-:S04]  /*2dc0*/  FMUL R6, R3, R2 ;  /* 0x0000000203067220 */ /* 0x000fc80000400000 */
[----:B------:R-:W-:-:S05]  /*2dd0*/  FFMA R6, R101, R0, R6 ;  /* 0x0000000065067223 */ /* 0x000fca0000000006 */
[----:B------:R-:W-:-:S05]  /*2de0*/  F2FP.F16.F32.PACK_AB R6, RZ, R6 ;  /* 0x00000006ff06723e */ /* 0x000fca00000000ff */
[----:B------:R0:W-:Y:S01]  /*2df0*/  @P0 STG.E.U16 desc[UR12][R16.64+0x32], R6 ;  /* 0x0000320610000986 */ /* 0x0001e2000c10150c */
[----:B------:R-:W-:-:S13]  /*2e00*/  ISETP.GT.AND P0, PT, R5, 0x8, P2 ;  /* 0x000000080500780c */ /* 0x000fda0001704270 */
[----:B0-----:R-:W-:Y:S05]  /*2e10*/  @!P0 BRA `(.L_x_47) ;  /* 0x0000000000048947 */ /* 0x001fea0003800000 */
[----:B------:R0:W5:Y:S02]  /*2e20*/  LDG.E.LTC128B.U16 R4, desc[UR12][R156.64+0x30] ;  /* 0x0000300c9c047981 */ /* 0x000164000c1e1520 */
.L_x_47:
[----:B------:R-:W-:Y:S05]  /*2e30*/  BSYNC B0 ;  /* 0x0000000000007941 */ /* 0x000fea0003800000 */
.L_x_46:
        /* <DEDUP_REMOVED lines=11> */
.L_x_49:
[----:B------:R-:W-:Y:S05]  /*2ef0*/  BSYNC B0 ;  /* 0x0000000000007941 */ /* 0x000fea0003800000 */
.L_x_48:
        /* <DEDUP_REMOVED lines=14> */
.L_x_51:
[----:B------:R-:W-:Y:S05]  /*2fe0*/  BSYNC B0 ;  /* 0x0000000000007941 */ /* 0x000fea0003800000 */
.L_x_50:
        /* <DEDUP_REMOVED lines=14> */
.L_x_53:
[----:B------:R-:W-:Y:S05]  /*30d0*/  BSYNC B0 ;  /* 0x0000000000007941 */ /* 0x000fea0003800000 */
.L_x_52:
        /* <DEDUP_REMOVED lines=11> */
.L_x_55:
[----:B------:R-:W-:Y:S05]  /*3190*/  BSYNC B0 ;  /* 0x0000000000007941 */ /* 0x000fea0003800000 */
.L_x_54:
        /* <DEDUP_REMOVED lines=11> */
.L_x_57:
[----:B------:R-:W-:Y:S05]  /*3250*/  BSYNC B0 ;  /* 0x0000000000007941 */ /* 0x000fea0003800000 */
.L_x_56:
        /* <DEDUP_REMOVED lines=14> */
.L_x_59:
[----:B------:R-:W-:Y:S05]  /*3340*/  BSYNC B0 ;  /* 0x0000000000007941 */ /* 0x000fea0003800000 */
.L_x_58:
        /* <DEDUP_REMOVED lines=14> */
.L_x_61:
[----:B------:R-:W-:Y:S05]  /*3430*/  BSYNC B0 ;  /* 0x0000000000007941 */ /* 0x000fea0003800000 */
.L_x_60:
        /* <DEDUP_REMOVED lines=11> */
.L_x_63:
[----:B------:R-:W-:Y:S05]  /*34f0*/  BSYNC B0 ;  /* 0x0000000000007941 */ /* 0x000fea0003800000 */
.L_x_62:
        /* <DEDUP_REMOVED lines=11> */
.L_x_65:
[----:B------:R-:W-:Y:S05]  /*35b0*/  BSYNC B0 ;  /* 0x0000000000007941 */ /* 0x000fea0003800000 */
.L_x_64:
        /* <DEDUP_REMOVED lines=14> */
.L_x_67:
[----:B------:R-:W-:Y:S05]  /*36a0*/  BSYNC B0 ;  /* 0x0000000000007941 */ /* 0x000fea0003800000 */
.L_x_66:
        /* <DEDUP_REMOVED lines=14> */
.L_x_69:
[----:B------:R-:W-:Y:S05]  /*3790*/  BSYNC B0 ;  /* 0x0000000000007941 */ /* 0x000fea0003800000 */
.L_x_68:
        /* <DEDUP_REMOVED lines=11> */
.L_x_71:
[----:B------:R-:W-:Y:S05]  /*3850*/  BSYNC B0 ;  /* 0x0000000000007941 */ /* 0x000fea0003800000 */
.L_x_70:
        /* <DEDUP_REMOVED lines=11> */
.L_x_73:
[----:B------:R-:W-:Y:S05]  /*3910*/  BSYNC B0 ;  /* 0x0000000000007941 */ /* 0x000fea0003800000 */
.L_x_72:
        /* <DEDUP_REMOVED lines=14> */
.L_x_75:
[----:B------:R-:W-:Y:S05]  /*3a00*/  BSYNC B0 ;  /* 0x0000000000007941 */ /* 0x000fea0003800000 */
.L_x_74:
        /* <DEDUP_REMOVED lines=14> */
.L_x_77:
[----:B------:R-:W-:Y:S05]  /*3af0*/  BSYNC B0 ;  /* 0x0000000000007941 */ /* 0x000fea0003800000 */
.L_x_76:
        /* <DEDUP_REMOVED lines=11> */
.L_x_79:
[----:B------:R-:W-:Y:S05]  /*3bb0*/  BSYNC B0 ;  /* 0x0000000000007941 */ /* 0x000fea0003800000 */
.L_x_78:
        /* <DEDUP_REMOVED lines=11> */
.L_x_81:
[----:B------:R-:W-:Y:S05]  /*3c70*/  BSYNC B0 ;  /* 0x0000000000007941 */ /* 0x000fea0003800000 */
.L_x_80:
        /* <DEDUP_REMOVED lines=14> */
.L_x_83:
[----:B------:R-:W-:Y:S05]  /*3d60*/  BSYNC B0 ;  /* 0x0000000000007941 */ /* 0x000fea0003800000 */
.L_x_82:
        /* <DEDUP_REMOVED lines=14> */
.L_x_85:
[----:B------:R-:W-:Y:S05]  /*3e50*/  BSYNC B0 ;  /* 0x0000000000007941 */ /* 0x000fea0003800000 */
.L_x_84:
        /* <DEDUP_REMOVED lines=11> */
.L_x_87:
[----:B------:R-:W-:Y:S05]  /*3f10*/  BSYNC B0 ;  /* 0x0000000000007941 */ /* 0x000fea0003800000 */
.L_x_86:
        /* <DEDUP_REMOVED lines=11> */
.L_x_89:
[----:B------:R-:W-:Y:S05]  /*3fd0*/  BSYNC B0 ;  /* 0x0000000000007941 */ /* 0x000fea0003800000 */
.L_x_88:
        /* <DEDUP_REMOVED lines=14> */
.L_x_91:
[----:B------:R-:W-:Y:S05]  /*40c0*/  BSYNC B0 ;  /* 0x0000000000007941 */ /* 0x000fea0003800000 */
.L_x_90:
        /* <DEDUP_REMOVED lines=14> */
.L_x_93:
[----:B------:R-:W-:Y:S05]  /*41b0*/  BSYNC B0 ;  /* 0x0000000000007941 */ /* 0x000fea0003800000 */
.L_x_92:
        /* <DEDUP_REMOVED lines=11> */
.L_x_95:
[----:B------:R-:W-:Y:S05]  /*4270*/  BSYNC B0 ;  /* 0x0000000000007941 */ /* 0x000fea0003800000 */
.L_x_94:
        /* <DEDUP_REMOVED lines=11> */
.L_x_97:
[----:B------:R-:W-:Y:S05]  /*4330*/  BSYNC B0 ;  /* 0x0000000000007941 */ /* 0x000fea0003800000 */
.L_x_96:
        /* <DEDUP_REMOVED lines=14> */
.L_x_99:
[----:B------:R-:W-:Y:S05]  /*4420*/  BSYNC B0 ;  /* 0x0000000000007941 */ /* 0x000fea0003800000 */
.L_x_98:
        /* <DEDUP_REMOVED lines=14> */
.L_x_101:
[----:B------:R-:W-:Y:S05]  /*4510*/  BSYNC B0 ;  /* 0x0000000000007941 */ /* 0x000fea0003800000 */
.L_x_100:
        /* <DEDUP_REMOVED lines=11> */
.L_x_103:
[----:B------:R-:W-:Y:S05]  /*45d0*/  BSYNC B0 ;  /* 0x0000000000007941 */ /* 0x000fea0003800000 */
.L_x_102:
        /* <DEDUP_REMOVED lines=11> */
.L_x_105:
[----:B------:R-:W-:Y:S05]  /*4690*/  BSYNC B0 ;  /* 0x0000000000007941 */ /* 0x000fea0003800000 */
.L_x_104:
        /* <DEDUP_REMOVED lines=14> */
.L_x_107:
[----:B------:R-:W-:Y:S05]  /*4780*/  BSYNC B0 ;  /* 0x0000000000007941 */ /* 0x000fea0003800000 */
.L_x_106:
        /* <DEDUP_REMOVED lines=14> */
.L_x_109:
[----:B------:R-:W-:Y:S05]  /*4870*/  BSYNC B0 ;  /* 0x0000000000007941 */ /* 0x000fea0003800000 */
.L_x_108:
        /* <DEDUP_REMOVED lines=11> */
.L_x_111:
[----:B------:R-:W-:Y:S05]  /*4930*/  BSYNC B0 ;  /* 0x0000000000007941 */ /* 0x000fea0003800000 */
.L_x_110:
        /* <DEDUP_REMOVED lines=11> */
.L_x_113:
[----:B------:R-:W-:Y:S05]  /*49f0*/  BSYNC B0 ;  /* 0x0000000000007941 */ /* 0x000fea0003800000 */
.L_x_112:
        /* <DEDUP_REMOVED lines=14> */
.L_x_115:
[----:B------:R-:W-:Y:S05]  /*4ae0*/  BSYNC B0 ;  /* 0x0000000000007941 */ /* 0x000fea0003800000 */
.L_x_114:
        /* <DEDUP_REMOVED lines=14> */
.L_x_117:
[----:B------:R-:W-:Y:S05]  /*4bd0*/  BSYNC B0 ;  /* 0x0000000000007941 */ /* 0x000fea0003800000 */
.L_x_116:
        /* <DEDUP_REMOVED lines=11> */
.L_x_119:
[----:B------:R-:W-:Y:S05]  /*4c90*/  BSYNC B0 ;  /* 0x0000000000007941 */ /* 0x000fea0003800000 */
.L_x_118:
        /* <DEDUP_REMOVED lines=11> */
.L_x_121:
[----:B------:R-:W-:Y:S05]  /*4d50*/  BSYNC B0 ;  /* 0x0000000000007941 */ /* 0x000fea0003800000 */
.L_x_120:
        /* <DEDUP_REMOVED lines=14> */
.L_x_123:
[----:B------:R-:W-:Y:S05]  /*4e40*/  BSYNC B0 ;  /* 0x0000000000007941 */ /* 0x000fea0003800000 */
.L_x_122:
        /* <DEDUP_REMOVED lines=14> */
.L_x_125:
[----:B------:R-:W-:Y:S05]  /*4f30*/  BSYNC B0 ;  /* 0x0000000000007941 */ /* 0x000fea0003800000 */
.L_x_124:
        /* <DEDUP_REMOVED lines=11> */
.L_x_127:
[----:B------:R-:W-:Y:S05]  /*4ff0*/  BSYNC B0 ;  /* 0x0000000000007941 */ /* 0x000fea0003800000 */
.L_x_126:
        /* <DEDUP_REMOVED lines=11> */
.L_x_129:
[----:B------:R-:W-:Y:S05]  /*50b0*/  BSYNC B0 ;  /* 0x0000000000007941 */ /* 0x000fea0003800000 */
.L_x_128:
[----:B-----5:R-:W-:Y:S01]  /*50c0*/  HADD2.F32 R3, -RZ, R4.H0_H0 ;  /* 0x20000004ff037230 */ /* 0x020fe20000004100 */
[----:B------:R-:W-:Y:S01]  /*50d0*/  ISETP.GT.AND P3, PT, R7, 0x70, PT ;  /* 0x000000700700780c */ /* 0x000fe20003f64270 */
[----:B------:R-:W-:Y:S01]  /*50e0*/  @P0 IMAD.MOV.U32 R16, RZ, RZ, R162 ;  /* 0x000000ffff100224 */ /* 0x000fe200078e00a2 */
[----:B------:R-:W-:Y:S01]  /*50f0*/  BSSY B0, `(.L_x_130) ;  /* 0x0000009000007945 */ /* 0x000fe20003800000 */
[----:B------:R-:W-:Y:S02]  /*5100*/  @P0 IMAD.MOV.U32 R17, RZ, RZ, R163 ;  /* 0x000000ffff110224 */ /* 0x000fe400078e00a3 */
[----:B------:R-:W-:-:S04]  /*5110*/  FMUL R6, R3, R2 ;  /* 0x0000000203067220 */ /* 0x000fc80000400000 */
[----:B------:R-:W-:-:S05]  /*5120*/  FFMA R6, R143, R0, R6 ;  /* 0x000000008f067223 */ /* 0x000fca0000000006 */
[----:B------:R-:W-:-:S05]  /*5130*/  F2FP.F16.F32.PACK_AB R6, RZ, R6 ;  /* 0x00000006ff06723e */ /* 0x000fca00000000ff */
[----:B------:R0:W-:Y:S01]  /*5140*/  @P0 STG.E.U16 desc[UR12][R16.64+0xd2], R6 ;  /* 0x0000d20610000986 */ /* 0x0001e2000c10150c */
[----:B------:R-:W-:-:S13]  /*5150*/  ISETP.GT.AND P0, PT, R5, RZ, P3 ;  /* 0x000000ff0500720c */ /* 0x000fda0001f04270 */
[----:B0-----:R-:W-:Y:S05]  /*5160*/  @!P0 BRA `(.L_x_131) ;  /* 0x0000000000048947 */ /* 0x001fea0003800000 */
[----:B------:R0:W5:Y:S02]  /*5170*/  LDG.E.LTC128B.U16 R4, desc[UR12][R152.64+0xe0] ;  /* 0x0000e00c98047981 */ /* 0x000164000c1e1520 */
.L_x_131:
[----:B------:R-:W-:Y:S05]  /*5180*/  BSYNC B0 ;  /* 0x0000000000007941 */ /* 0x000fea0003800000 */
.L_x_130:
        /* <DEDUP_REMOVED lines=12> */
.L_x_133:
[----:B------:R-:W-:Y:S05]  /*5250*/  BSYNC B0 ;  /* 0x0000000000007941 */ /* 0x000fea0003800000 */
.L_x_132:
        /* <DEDUP_REMOVED lines=11> */
.L_x_135:
[----:B------:R-:W-:Y:S05]  /*5310*/  BSYNC B0 ;  /* 0x0000000000007941 */ /* 0x000fea0003800000 */
.L_x_134:
        /* <DEDUP_REMOVED lines=11> */
.L_x_137:
[----:B------:R-:W-:Y:S05]  /*53d0*/  BSYNC B0 ;  /* 0x0000000000007941 */ /* 0x000fea0003800000 */
.L_x_136:
        /* <DEDUP_REMOVED lines=12> */
.L_x_139:
[----:B------:R-:W-:Y:S05]  /*54a0*/  BSYNC B0 ;  /* 0x0000000000007941 */ /* 0x000fea0003800000 */
.L_x_138:
[----:B-----5:R-:W-:Y:S01]  /*54b0*/  HADD2.F32 R3, -RZ, R4.H0_H0 ;  /* 0x20000004ff037230 */ /* 0x020fe20000004100 */
[----:B------:R-:W-:Y:S04]  /*54c0*/  BSSY B0, `(.L_x_140) ;  /* 0x000000b000007945 */ /* 0x000fe80003800000 */
[----:B------:R-:W-:-:S04]  /*54d0*/  FMUL R3, R3, R2 ;  /* 0x0000000203037220 */ /* 0x000fc80000400000 */
[----:B------:R-:W-:-:S05]  /*54e0*/  FFMA R3, R148, R0, R3 ;  /* 0x0000000094037223 */ /* 0x000fca0000000003 */
[----:B------:R-:W-:-:S05]  /*54f0*/  F2FP.F16.F32.PACK_AB R3, RZ, R3 ;  /* 0x00000003ff03723e */ /* 0x000fca00000000ff */
[----:B------:R0:W-:Y:S01]  /*5500*/  @P0 STG.E.U16 desc[UR12][R22.64+0xf0], R3 ;  /* 0x0000f00316000986 */ /* 0x0001e2000c10150c */
[----:B------:R-:W-:-:S05]  /*5510*/  IADD3 R16, P0, R21, R22, RZ ;  /* 0x0000001615107210 */ /* 0x000fca0007f1e0ff */
[----:B------:R-:W-:Y:S01]  /*5520*/  IMAD.X R17, R93, 0x1, R23, P0 ;  /* 0x000000015d117824 */ /* 0x000fe200000e0617 */
[----:B------:R-:W-:-:S04]  /*5530*/  ISETP.GT.AND P0, PT, R7, 0x79, PT ;  /* 0x000000790700780c */ /* 0x000fc80003f04270 */
[----:B------:R-:W-:-:S13]  /*5540*/  ISETP.GT.AND P4, PT, R5, RZ, P0 ;  /* 0x000000ff0500720c */ /* 0x000fda0000784270 */
[----:B0-----:R-:W-:Y:S05]  /*5550*/  @!P4 BRA `(.L_x_141) ;  /* 0x000000000004c947 */ /* 0x001fea0003800000 */
[----:B------:R0:W5:Y:S02]  /*5560*/  LDG.E.LTC128B.U16 R4, desc[UR12][R152.64+0xf2] ;  /* 0x0000f20c98047981 */ /* 0x000164000c1e1520 */
.L_x_141:
[----:B------:R-:W-:Y:S05]  /*5570*/  BSYNC B0 ;  /* 0x0000000000007941 */ /* 0x000fea0003800000 */
.L_x_140:
[----:B-----5:R-:W-:Y:S01]  /*5580*/  HADD2.F32 R3, -RZ, R4.H0_H0 ;  /* 0x20000004ff037230 */ /* 0x020fe20000004100 */
[----:B------:R-:W-:Y:S04]  /*5590*/  BSSY B0, `(.L_x_142) ;  /* 0x0000008000007945 */ /* 0x000fe80003800000 */
[----:B------:R-:W-:-:S04]  /*55a0*/  FMUL R6, R3, R2 ;  /* 0x0000000203067220 */ /* 0x000fc80000400000 */
[----:B------:R-:W-:-:S05]  /*55b0*/  FFMA R6, R149, R0, R6 ;  /* 0x0000000095067223 */ /* 0x000fca0000000006 */
[----:B------:R-:W-:-:S05]  /*55c0*/  F2FP.F16.F32.PACK_AB R6, RZ, R6 ;  /* 0x00000006ff06723e */ /* 0x000fca00000000ff */
[----:B------:R0:W-:Y:S01]  /*55d0*/  @P4 STG.E.U16 desc[UR12][R22.64+0xf2], R6 ;  /* 0x0000f20616004986 */ /* 0x0001e2000c10150c */
[----:B------:R-:W-:-:S13]  /*55e0*/  ISETP.GT.AND P4, PT, R5, 0x8, P1 ;  /* 0x000000080500780c */ /* 0x000fda0000f84270 */
[----:B0-----:R-:W-:Y:S05]  /*55f0*/  @!P4 BRA `(.L_x_143) ;  /* 0x000000000004c947 */ /* 0x001fea0003800000 */
[----:B------:R0:W5:Y:S02]  /*5600*/  LDG.E.LTC128B.U16 R4, desc[UR12][R156.64+0xf0] ;  /* 0x0000f00c9c047981 */ /* 0x000164000c1e1520 */
.L_x_143:
[----:B------:R-:W-:Y:S05]  /*5610*/  BSYNC B0 ;  /* 0x0000000000007941 */ /* 0x000fea0003800000 */
.L_x_142:
        /* <DEDUP_REMOVED lines=11> */
.L_x_145:
[----:B------:R-:W-:Y:S05]  /*56d0*/  BSYNC B0 ;  /* 0x0000000000007941 */ /* 0x000fea0003800000 */
.L_x_144:
[----:B-----5:R-:W-:-:S05]  /*56e0*/  HADD2.F32 R3, -RZ, R4.H0_H0 ;  /* 0x20000004ff037230 */ /* 0x020fca0000004100 */
[----:B------:R-:W-:-:S04]  /*56f0*/  FMUL R6, R3, R2 ;  /* 0x0000000203067220 */ /* 0x000fc80000400000 */
[----:B------:R-:W-:-:S05]  /*5700*/  FFMA R6, R151, R0, R6 ;  /* 0x0000000097067223 */ /* 0x000fca0000000006 */
[----:B------:R-:W-:-:S05]  /*5710*/  F2FP.F16.F32.PACK_AB R6, RZ, R6 ;  /* 0x00000006ff06723e */ /* 0x000fca00000000ff */
[----:B------:R0:W-:Y:S01]  /*5720*/  @P4 STG.E.U16 desc[UR12][R162.64+0xf2], R6 ;  /* 0x0000f206a2004986 */ /* 0x0001e2000c10150c */
[----:B------:R-:W-:-:S13]  /*5730*/  ISETP.GT.AND P4, PT, R5, 0x40, P5 ;  /* 0x000000400500780c */ /* 0x000fda0002f84270 */
[----:B------:R-:W2:Y:S01]  /*5740*/  @P4 LDG.E.LTC128B.U16 R4, desc[UR12][R18.64] ;  /* 0x0000000c12044981 */ /* 0x000ea2000c1e1520 */
[----:B------:R-:W-:Y:S01]  /*5750*/  BSSY B0, `(.L_x_146) ;  /* 0x000000a000007945 */ /* 0x000fe20003800000 */
[----:B--2---:R-:W-:-:S05]  /*5760*/  HADD2.F32 R3, -RZ, R4.H0_H0 ;  /* 0x20000004ff037230 */ /* 0x004fca0000004100 */
[----:B------:R-:W-:-:S04]  /*5770*/  FMUL R3, R3, R2 ;  /* 0x0000000203037220 */ /* 0x000fc80000400000 */
[----:B------:R-:W-:-:S05]  /*5780*/  FFMA R3, R24, R0, R3 ;  /* 0x0000000018037223 */ /* 0x000fca0000000003 */
[----:B------:R-:W-:-:S05]  /*5790*/  F2FP.F16.F32.PACK_AB R3, RZ, R3 ;  /* 0x00000003ff03723e */ /* 0x000fca00000000ff */
[----:B------:R0:W-:Y:S01]  /*57a0*/  @P4 STG.E.U16 desc[UR12][R16.64], R3 ;  /* 0x0000000310004986 */ /* 0x0001e2000c10150c */
[----:B------:R-:W-:-:S04]  /*57b0*/  LOP3.LUT P4, RZ, R88, 0x2, RZ, 0xc0, !PT ;  /* 0x0000000258ff7812 */ /* 0x000fc8000788c0ff */
[----:B------:R-:W-:-:S13]  /*57c0*/  ISETP.GT.AND P4, PT, R5, 0x40, P4 ;  /* 0x000000400500780c */ /* 0x000fda0002784270 */
[----:B0-----:R-:W-:Y:S05]  /*57d0*/  @!P4 BRA `(.L_x_147) ;  /* 0x000000000004c947 */ /* 0x001fea0003800000 */
[----:B------:R0:W5:Y:S02]  /*57e0*/  LDG.E.LTC128B.U16 R4, desc[UR12][R12.64+0x2] ;  /* 0x0000020c0c047981 */ /* 0x000164000c1e1520 */
.L_x_147:
[----:B------:R-:W-:Y:S05]  /*57f0*/  BSYNC B0 ;  /* 0x0000000000007941 */ /* 0x000fea0003800000 */
.L_x_146:
[----:B-----5:R-:W-:Y:S01]  /*5800*/  HADD2.F32 R3, -RZ, R4.H0_H0 ;  /* 0x20000004ff037230 */ /* 0x020fe20000004100 */
[----:B------:R-:W-:Y:S01]  /*5810*/  ISETP.GT.AND P5, PT, R5, 0x48, P5 ;  /* 0x000000480500780c */ /* 0x000fe20002fa4270 */
[----:B------:R-:W-:Y:S03]  /*5820*/  BSSY B0, `(.L_x_148) ;  /* 0x000000a000007945 */ /* 0x000fe60003800000 */
[----:B------:R-:W-:-:S04]  /*5830*/  FMUL R6, R3, R2 ;  /* 0x0000000203067220 */ /* 0x000fc80000400000 */
[----:B------:R-:W-:-:S05]  /*5840*/  FFMA R6, R25, R0, R6 ;  /* 0x0000000019067223 */ /* 0x000fca0000000006 */
[----:B------:R-:W-:-:S04]  /*5850*/  F2FP.F16.F32.PACK_AB R6, RZ, R6 ;  /* 0x00000006ff06723e */ /* 0x000fc800000000ff */
[----:B------:R-:W-:-:S05]  /*5860*/  PRMT R3, R6, 0x7610, R3 ;  /* 0x0000761006037816 */ /* 0x000fca0000000003 */
[----:B------:R2:W-:Y:S01]  /*5870*/  @P4 STG.E.U16 desc[UR12][R16.64+0x2], R3 ;  /* 0x0000020310004986 */ /* 0x0005e2000c10150c */
[----:B------:R-:W-:-:S05]  /*5880*/  IADD3 R6, P4, R16, R89, RZ ;  /* 0x0000005910067210 */ /* 0x000fca0007f9e0ff */
[----:B------:R-:W-:Y:S01]  /*5890*/  IMAD.X R7, R17, 0x1, R159, P4 ;  /* 0x0000000111077824 */ /* 0x000fe200020e069f */
[----:B------:R-:W-:Y:S07]  /*58a0*/  @!P5 BRA `(.L_x_149) ;  /* 0x000000000004d947 */ /* 0x000fee0003800000 */
[----:B------:R0:W5:Y:S02]  /*58b0*/  LDG.E.LTC128B.U16 R4, desc[UR12][R14.64] ;  /* 0x0000000c0e047981 */ /* 0x000164000c1e1520 */
.L_x_149:
[----:B------:R-:W-:Y:S05]  /*58c0*/  BSYNC B0 ;  /* 0x0000000000007941 */ /* 0x000fea0003800000 */
.L_x_148:
[----:B--2--5:R-:W-:Y:S01]  /*58d0*/  HADD2.F32 R3, -RZ, R4.H0_H0 ;  /* 0x20000004ff037230 */ /* 0x024fe20000004100 */
[----:B0-----:R-:W-:Y:S01]  /*58e0*/  IADD3 R14, P4, R89, R16, RZ ;  /* 0x00000010590e7210 */ /* 0x001fe20007f9e0ff */
[----:B------:R-:W-:Y:S03]  /*58f0*/  BSSY B0, `(.L_x_150) ;  /* 0x000000a000007945 */ /* 0x000fe60003800000 */
[----:B------:R-:W-:Y:S01]  /*5900*/  FMUL R3, R3, R2 ;  /* 0x0000000203037220 */ /* 0x000fe20000400000 */
[----:B------:R-:W-:-:S03]  /*5910*/  IMAD.X R15, R159, 0x1, R17, P4 ;  /* 0x000000019f0f7824 */ /* 0x000fc600020e0611 */
[----:B------:R-:W-:-:S05]  /*5920*/  FFMA R3, R26, R0, R3 ;  /* 0x000000001a037223 */ /* 0x000fca0000000003 */
[----:B------:R-:W-:-:S05]  /*5930*/  F2FP.F16.F32.PACK_AB R3, RZ, R3 ;  /* 0x00000003ff03723e */ /* 0x000fca00000000ff */
[----:B------:R0:W-:Y:S01]  /*5940*/  @P5 STG.E.U16 desc[UR12][R6.64], R3 ;  /* 0x0000000306005986 */ /* 0x0001e2000c10150c */
[----:B------:R-:W-:-:S04]  /*5950*/  LOP3.LUT P5, RZ, R88, 0x2, RZ, 0xc0, !PT ;  /* 0x0000000258ff7812 */ /* 0x000fc800078ac0ff */
[----:B------:R-:W-:-:S13]  /*5960*/  ISETP.GT.AND P4, PT, R5, 0x48, P5 ;  /* 0x000000480500780c */ /* 0x000fda0002f84270 */
[----:B0-----:R-:W-:Y:S05]  /*5970*/  @!P4 BRA `(.L_x_151) ;  /* 0x000000000004c947 */ /* 0x001fea0003800000 */
[----:B------:R0:W5:Y:S02]  /*5980*/  LDG.E.LTC128B.U16 R4, desc[UR12][R10.64+0x2] ;  /* 0x0000020c0a047981 */ /* 0x000164000c1e1520 */
.L_x_151:
[----:B------:R-:W-:Y:S05]  /*5990*/  BSYNC B0 ;  /* 0x0000000000007941 */ /* 0x000fea0003800000 */
.L_x_150:
[----:B-----5:R-:W-:Y:S01]  /*59a0*/  HADD2.F32 R3, -RZ, R4.H0_H0 ;  /* 0x20000004ff037230 */ /* 0x020fe20000004100 */
[----:B------:R-:W-:Y:S01]  /*59b0*/  LOP3.LUT P5, RZ, R88, 0x4, RZ, 0xc0, !PT ;  /* 0x0000000458ff7812 */ /* 0x000fe200078ac0ff */
[----:B------:R-:W-:Y:S03]  /*59c0*/  BSSY B0, `(.L_x_152) ;  /* 0x0000008000007945 */ /* 0x000fe60003800000 */
[----:B------:R-:W-:-:S04]  /*59d0*/  FMUL R18, R3, R2 ;  /* 0x0000000203127220 */ /* 0x000fc80000400000 */
[----:B------:R-:W-:-:S05]  /*59e0*/  FFMA R18, R27, R0, R18 ;  /* 0x000000001b127223 */ /* 0x000fca0000000012 */
[----:B------:R-:W-:-:S05]  /*59f0*/  F2FP.F16.F32.PACK_AB R18, RZ, R18 ;  /* 0x00000012ff12723e */ /* 0x000fca00000000ff */
[----:B------:R2:W-:Y:S01]  /*5a00*/  @P4 STG.E.U16 desc[UR12][R6.64+0x2], R18 ;  /* 0x0000021206004986 */ /* 0x0005e2000c10150c */
[----:B------:R-:W-:-:S13]  /*5a10*/  ISETP.GT.AND P4, PT, R5, 0x40, P5 ;  /* 0x000000400500780c */ /* 0x000fda0002f84270 */
[----:B--2---:R-:W-:Y:S05]  /*5a20*/  @!P4 BRA `(.L_x_153) ;  /* 0x000000000004c947 */ /* 0x004fea0003800000 */
[----:B------:R2:W5:Y:S02]  /*5a30*/  LDG.E.LTC128B.U16 R4, desc[UR12][R12.64+0x10] ;  /* 0x0000100c0c047981 */ /* 0x000564000c1e1520 */
.L_x_153:
[----:B------:R-:W-:Y:S05]  /*5a40*/  BSYNC B0 ;  /* 0x0000000000007941 */ /* 0x000fea0003800000 */
.L_x_152:
        /* <DEDUP_REMOVED lines=8> */
[----:B0-----:R-:W-:Y:S05]  /*5ad0*/  @!P4 BRA `(.L_x_155) ;  /* 0x000000000004c947 */ /* 0x001fea0003800000 */
[----:B------:R0:W5:Y:S02]  /*5ae0*/  LDG.E.LTC128B.U16 R4, desc[UR12][R12.64+0x12] ;  /* 0x0000120c0c047981 */ /* 0x000164000c1e1520 */
.L_x_155:
[----:B------:R-:W-:Y:S05]  /*5af0*/  BSYNC B0 ;  /* 0x0000000000007941 */ /* 0x000fea0003800000 */
.L_x_154:
[----:B-----5:R-:W-:Y:S01]  /*5b00*/  HADD2.F32 R3, -RZ, R4.H0_H0 ;  /* 0x20000004ff037230 */ /* 0x020fe20000004100 */
[----:B------:R-:W-:Y:S04]  /*5b10*/  BSSY B0, `(.L_x_156) ;  /* 0x0000009000007945 */ /* 0x000fe80003800000 */
        /* <DEDUP_REMOVED lines=8> */
.L_x_157:
[----:B------:R-:W-:Y:S05]  /*5ba0*/  BSYNC B0 ;  /* 0x0000000000007941 */ /* 0x000fea0003800000 */
.L_x_156:
        /* <DEDUP_REMOVED lines=9> */
.L_x_159:
[----:B------:R-:W-:Y:S05]  /*5c40*/  BSYNC B0 ;  /* 0x0000000000007941 */ /* 0x000fea0003800000 */
.L_x_158:
        /* <DEDUP_REMOVED lines=10> */
.L_x_161:
[----:B------:R-:W-:Y:S05]  /*5cf0*/  BSYNC B0 ;  /* 0x0000000000007941 */ /* 0x000fea0003800000 */
.L_x_160:
        /* <DEDUP_REMOVED lines=10> */
.L_x_163:
[----:B------:R-:W-:Y:S05]  /*5da0*/  BSYNC B0 ;  /* 0x0000000000007941 */ /* 0x000fea0003800000 */
.L_x_162:
        /* <DEDUP_REMOVED lines=10> */
.L_x_165:
[----:B------:R-:W-:Y:S05]  /*5e50*/  BSYNC B0 ;  /* 0x0000000000007941 */ /* 0x000fea0003800000 */
.L_x_164:
        /* <DEDUP_REMOVED lines=11> */
.L_x_167:
[----:B------:R-:W-:Y:S05]  /*5f10*/  BSYNC B0 ;  /* 0x0000000000007941 */ /* 0x000fea0003800000 */
.L_x_166:
[----:B-----5:R-:W-:Y:S01]  /*5f20*/  HADD2.F32 R3, -RZ, R4.H0_H0 ;  /* 0x20000004ff037230 */ /* 0x020fe20000004100 */
[----:B------:R-:W-:Y:S01]  /*5f30*/  LOP3.LUT P5, RZ, R88, 0x4000000, RZ, 0xc0, !PT ;  /* 0x0400000058ff7812 */ /* 0x000fe200078ac0ff */
[----:B------:R-:W-:Y:S01]  /*5f40*/  @P4 IMAD.MOV.U32 R7, RZ, RZ, R9 ;  /* 0x000000ffff074224 */ /* 0x000fe200078e0009 */
[----:B------:R-:W-:Y:S02]  /*5f50*/  BSSY B0, `(.L_x_168) ;  /* 0x000000a000007945 */ /* 0x000fe40003800000 */
        /* <DEDUP_REMOVED lines=9> */
.L_x_169:
[----:B------:R-:W-:Y:S05]  /*5ff0*/  BSYNC B0 ;  /* 0x0000000000007941 */ /* 0x000fea0003800000 */
.L_x_168:
        /* <DEDUP_REMOVED lines=10> */
.L_x_171:
[----:B------:R-:W-:Y:S05]  /*60a0*/  BSYNC B0 ;  /* 0x0000000000007941 */ /* 0x000fea0003800000 */
.L_x_170:
        /* <DEDUP_REMOVED lines=10> */
.L_x_173:
[----:B------:R-:W-:Y:S05]  /*6150*/  BSYNC B0 ;  /* 0x0000000000007941 */ /* 0x000fea0003800000 */
.L_x_172:
        /* <DEDUP_REMOVED lines=11> */
.L_x_175:
[----:B------:R-:W-:Y:S05]  /*6210*/  BSYNC B0 ;  /* 0x0000000000007941 */ /* 0x000fea0003800000 */
.L_x_174:
        /* <DEDUP_REMOVED lines=13> */
.L_x_177:
[----:B------:R-:W-:Y:S05]  /*62f0*/  BSYNC B0 ;  /* 0x0000000000007941 */ /* 0x000fea0003800000 */
.L_x_176:
        /* <DEDUP_REMOVED lines=10> */
.L_x_179:
[----:B------:R-:W-:Y:S05]  /*63a0*/  BSYNC B0 ;  /* 0x0000000000007941 */ /* 0x000fea0003800000 */
.L_x_178:
        /* <DEDUP_REMOVED lines=10> */
.L_x_181:
[----:B------:R-:W-:Y:S05]  /*6450*/  BSYNC B0 ;  /* 0x0000000000007941 */ /* 0x000fea0003800000 */
.L_x_180:
        /* <DEDUP_REMOVED lines=11> */
.L_x_183:
[----:B------:R-:W-:Y:S05]  /*6510*/  BSYNC B0 ;  /* 0x0000000000007941 */ /* 0x000fea0003800000 */
.L_x_182:
        /* <DEDUP_REMOVED lines=13> */
.L_x_185:
[----:B------:R-:W-:Y:S05]  /*65f0*/  BSYNC B0 ;  /* 0x0000000000007941 */ /* 0x000fea0003800000 */
.L_x_184:
        /* <DEDUP_REMOVED lines=10> */
.L_x_187:
[----:B------:R-:W-:Y:S05]  /*66a0*/  BSYNC B0 ;  /* 0x0000000000007941 */ /* 0x000fea0003800000 */
.L_x_186:
        /* <DEDUP_REMOVED lines=10> */
.L_x_189:
[----:B------:R-:W-:Y:S05]  /*6750*/  BSYNC B0 ;  /* 0x0000000000007941 */ /* 0x000fea0003800000 */
.L_x_188:
        /* <DEDUP_REMOVED lines=11> */
.L_x_191:
[----:B------:R-:W-:Y:S05]  /*6810*/  BSYNC B0 ;  /* 0x0000000000007941 */ /* 0x000fea0003800000 */
.L_x_190:
        /* <DEDUP_REMOVED lines=13> */
.L_x_193:
[----:B------:R-:W-:Y:S05]  /*68f0*/  BSYNC B0 ;  /* 0x0000000000007941 */ /* 0x000fea0003800000 */
.L_x_192:
        /* <DEDUP_REMOVED lines=10> */
.L_x_195:
[----:B------:R-:W-:Y:S05]  /*69a0*/  BSYNC B0 ;  /* 0x0000000000007941 */ /* 0x000fea0003800000 */
.L_x_194:
        /* <DEDUP_REMOVED lines=10> */
.L_x_197:
[----:B------:R-:W-:Y:S05]  /*6a50*/  BSYNC B0 ;  /* 0x0000000000007941 */ /* 0x000fea0003800000 */
.L_x_196:
        /* <DEDUP_REMOVED lines=11> */
.L_x_199:
[----:B------:R-:W-:Y:S05]  /*6b10*/  BSYNC B0 ;  /* 0x0000000000007941 */ /* 0x000fea0003800000 */
.L_x_198:
        /* <DEDUP_REMOVED lines=13> */
.L_x_201:
[----:B------:R-:W-:Y:S05]  /*6bf0*/  BSYNC B0 ;  /* 0x0000000000007941 */ /* 0x000fea0003800000 */
.L_x_200:
        /* <DEDUP_REMOVED lines=10> */
.L_x_203:
[----:B------:R-:W-:Y:S05]  /*6ca0*/  BSYNC B0 ;  /* 0x0000000000007941 */ /* 0x000fea0003800000 */
.L_x_202:
        /* <DEDUP_REMOVED lines=10> */
.L_x_205:
[----:B------:R-:W-:Y:S05]  /*6d50*/  BSYNC B0 ;  /* 0x0000000000007941 */ /* 0x000fea0003800000 */
.L_x_204:
        /* <DEDUP_REMOVED lines=11> */
.L_x_207:
[----:B------:R-:W-:Y:S05]  /*6e10*/  BSYNC B0 ;  /* 0x0000000000007941 */ /* 0x000fea0003800000 */
.L_x_206:
        /* <DEDUP_REMOVED lines=13> */
.L_x_209:
[----:B------:R-:W-:Y:S05]  /*6ef0*/  BSYNC B0 ;  /* 0x0000000000007941 */ /* 0x000fea0003800000 */
.L_x_208:
        /* <DEDUP_REMOVED lines=10> */
.L_x_211:
[----:B------:R-:W-:Y:S05]  /*6fa0*/  BSYNC B0 ;  /* 0x0000000000007941 */ /* 0x000fea0003800000 */
.L_x_210:
        /* <DEDUP_REMOVED lines=10> */
.L_x_213:
[----:B------:R-:W-:Y:S05]  /*7050*/  BSYNC B0 ;  /* 0x0000000000007941 */ /* 0x000fea0003800000 */
.L_x_212:
        /* <DEDUP_REMOVED lines=11> */
.L_x_215:
[----:B------:R-:W-:Y:S05]  /*7110*/  BSYNC B0 ;  /* 0x0000000000007941 */ /* 0x000fea0003800000 */
.L_x_214:
        /* <DEDUP_REMOVED lines=13> */
.L_x_217:
[----:B------:R-:W-:Y:S05]  /*71f0*/  BSYNC B0 ;  /* 0x0000000000007941 */ /* 0x000fea0003800000 */
.L_x_216:
        /* <DEDUP_REMOVED lines=10> */
.L_x_219:
[----:B------:R-:W-:Y:S05]  /*72a0*/  BSYNC B0 ;  /* 0x0000000000007941 */ /* 0x000fea0003800000 */
.L_x_218:
        /* <DEDUP_REMOVED lines=10> */
.L_x_221:
[----:B------:R-:W-:Y:S05]  /*7350*/  BSYNC B0 ;  /* 0x0000000000007941 */ /* 0x000fea0003800000 */
.L_x_220:
        /* <DEDUP_REMOVED lines=11> */
.L_x_223:
[----:B------:R-:W-:Y:S05]  /*7410*/  BSYNC B0 ;  /* 0x0000000000007941 */ /* 0x000fea0003800000 */
.L_x_222:
        /* <DEDUP_REMOVED lines=13> */
.L_x_225:
[----:B------:R-:W-:Y:S05]  /*74f0*/  BSYNC B0 ;  /* 0x0000000000007941 */ /* 0x000fea0003800000 */
.L_x_224:
        /* <DEDUP_REMOVED lines=10> */
.L_x_227:
[----:B------:R-:W-:Y:S05]  /*75a0*/  BSYNC B0 ;  /* 0x0000000000007941 */ /* 0x000fea0003800000 */
.L_x_226:
        /* <DEDUP_REMOVED lines=10> */
.L_x_229:
[----:B------:R-:W-:Y:S05]  /*7650*/  BSYNC B0 ;  /* 0x0000000000007941 */ /* 0x000fea0003800000 */
.L_x_228:
        /* <DEDUP_REMOVED lines=11> */
.L_x_231:
[----:B------:R-:W-:Y:S05]  /*7710*/  BSYNC B0 ;  /* 0x0000000000007941 */ /* 0x000fea0003800000 */
.L_x_230:
        /* <DEDUP_REMOVED lines=13> */
.L_x_233:
[----:B------:R-:W-:Y:S05]  /*77f0*/  BSYNC B0 ;  /* 0x0000000000007941 */ /* 0x000fea0003800000 */
.L_x_232:
        /* <DEDUP_REMOVED lines=10> */
.L_x_235:
[----:B------:R-:W-:Y:S05]  /*78a0*/  BSYNC B0 ;  /* 0x0000000000007941 */ /* 0x000fea0003800000 */
.L_x_234:
        /* <DEDUP_REMOVED lines=10> */
.L_x_237:
[----:B------:R-:W-:Y:S05]  /*7950*/  BSYNC B0 ;  /* 0x0000000000007941 */ /* 0x000fea0003800000 */
.L_x_236:
        /* <DEDUP_REMOVED lines=11> */
.L_x_239:
[----:B------:R-:W-:Y:S05]  /*7a10*/  BSYNC B0 ;  /* 0x0000000000007941 */ /* 0x000fea0003800000 */
.L_x_238:
        /* <DEDUP_REMOVED lines=13> */
.L_x_241:
[----:B------:R-:W-:Y:S05]  /*7af0*/  BSYNC B0 ;  /* 0x0000000000007941 */ /* 0x000fea0003800000 */
.L_x_240:
        /* <DEDUP_REMOVED lines=10> */
.L_x_243:
[----:B------:R-:W-:Y:S05]  /*7ba0*/  BSYNC B0 ;  /* 0x0000000000007941 */ /* 0x000fea0003800000 */
.L_x_242:
        /* <DEDUP_REMOVED lines=10> */
.L_x_245:
[----:B------:R-:W-:Y:S05]  /*7c50*/  BSYNC B0 ;  /* 0x0000000000007941 */ /* 0x000fea0003800000 */
.L_x_244:
        /* <DEDUP_REMOVED lines=11> */
.L_x_247:
[----:B------:R-:W-:Y:S05]  /*7d10*/  BSYNC B0 ;  /* 0x0000000000007941 */ /* 0x000fea0003800000 */
.L_x_246:
        /* <DEDUP_REMOVED lines=13> */
.L_x_249:
[----:B------:R-:W-:Y:S05]  /*7df0*/  BSYNC B0 ;  /* 0x0000000000007941 */ /* 0x000fea0003800000 */
.L_x_248:
        /* <DEDUP_REMOVED lines=9> */
.L_x_251:
[----:B------:R-:W-:Y:S05]  /*7e90*/  BSYNC B0 ;  /* 0x0000000000007941 */ /* 0x000fea0003800000 */
.L_x_250:
[----:B-----5:R-:W-:Y:S01]  /*7ea0*/  HADD2.F32 R3, -RZ, R4.H0_H0 ;  /* 0x20000004ff037230 */ /* 0x020fe20000004100 */
[----:B------:R-:W-:Y:S01]  /*7eb0*/  ISETP.GT.AND P5, PT, R5, 0x48, P5 ;  /* 0x000000480500780c */ /* 0x000fe20002fa4270 */
[----:B------:R-:W-:Y:S03]  /*7ec0*/  BSSY B0, `(.L_x_252) ;  /* 0x0000007000007945 */ /* 0x000fe60003800000 */
[----:B------:R-:W-:-:S04]  /*7ed0*/  FMUL R6, R3, R2 ;  /* 0x0000000203067220 */ /* 0x000fc80000400000 */
[----:B------:R-:W-:-:S05]  /*7ee0*/  FFMA R6, R77, R0, R6 ;  /* 0x000000004d067223 */ /* 0x000fca0000000006 */
[----:B------:R-:W-:-:S05]  /*7ef0*/  F2FP.F16.F32.PACK_AB R6, RZ, R6 ;  /* 0x00000006ff06723e */ /* 0x000fca00000000ff */
[----:B------:R0:W-:Y:S01]  /*7f00*/  @P4 STG.E.U16 desc[UR12][R16.64+0xd2], R6 ;  /* 0x0000d20610004986 */ /* 0x0001e2000c10150c */
[----:B------:R-:W-:Y:S05]  /*7f10*/  @!P5 BRA `(.L_x_253) ;  /* 0x000000000004d947 */ /* 0x000fea0003800000 */
[----:B------:R0:W5:Y:S02]  /*7f20*/  LDG.E.LTC128B.U16 R4, desc[UR12][R10.64+0xd0] ;  /* 0x0000d00c0a047981 */ /* 0x000164000c1e1520 */
.L_x_253:
[----:B------:R-:W-:Y:S05]  /*7f30*/  BSYNC B0 ;  /* 0x0000000000007941 */ /* 0x000fea0003800000 */
.L_x_252:
[----:B-----5:R-:W-:Y:S01]  /*7f40*/  HADD2.F32 R3, -RZ, R4.H0_H0 ;  /* 0x20000004ff037230 */ /* 0x020fe20000004100 */
[----:B------:R-:W-:Y:S01]  /*7f50*/  ISETP.GT.AND P4, PT, R5, 0x48, P6 ;  /* 0x000000480500780c */ /* 0x000fe20003784270 */
[----:B0-----:R-:W-:Y:S01]  /*7f60*/  @P5 IMAD.MOV.U32 R6, RZ, RZ, R8 ;  /* 0x000000ffff065224 */ /* 0x001fe200078e0008 */
[----:B------:R-:W-:Y:S01]  /*7f70*/  BSSY B0, `(.L_x_254) ;  /* 0x0000008000007945 */ /* 0x000fe20003800000 */
[----:B------:R-:W-:Y:S02]  /*7f80*/  @P5 IMAD.MOV.U32 R7, RZ, RZ, R9 ;  /* 0x000000ffff075224 */ /* 0x000fe400078e0009 */
[----:B------:R-:W-:-:S04]  /*7f90*/  FMUL R3, R3, R2 ;  /* 0x0000000203037220 */ /* 0x000fc80000400000 */
[----:B------:R-:W-:-:S05]  /*7fa0*/  FFMA R3, R78, R0, R3 ;  /* 0x000000004e037223 */ /* 0x000fca0000000003 */
[----:B------:R-:W-:-:S05]  /*7fb0*/  F2FP.F16.F32.PACK_AB R3, RZ, R3 ;  /* 0x00000003ff03723e */ /* 0x000fca00000000ff */
[----:B------:R0:W-:Y:S01]  /*7fc0*/  @P5 STG.E.U16 desc[UR12][R6.64+0xd0], R3 ;  /* 0x0000d00306005986 */ /* 0x0001e2000c10150c */
[----:B------:R-:W-:Y:S05]  /*7fd0*/  @!P4 BRA `(.L_x_255) ;  /* 0x000000000004c947 */ /* 0x000fea0003800000 */
[----:B------:R0:W5:Y:S02]  /*7fe0*/  LDG.E.LTC128B.U16 R4, desc[UR12][R10.64+0xd2] ;  /* 0x0000d20c0a047981 */ /* 0x000164000c1e1520 */
.L_x_255:
[----:B------:R-:W-:Y:S05]  /*7ff0*/  BSYNC B0 ;  /* 0x0000000000007941 */ /* 0x000fea0003800000 */
.L_x_254:
[----:B0----5:R-:W-:Y:S01]  /*8000*/  HADD2.F32 R3, -RZ, R4.H0_H0 ;  /* 0x20000004ff037230 */ /* 0x021fe20000004100 */
[----:B------:R-:W-:Y:S01]  /*8010*/  ISETP.GT.AND P5, PT, R5, 0x40, P3 ;  /* 0x000000400500780c */ /* 0x000fe20001fa4270 */
        /* <DEDUP_REMOVED lines=8> */
[----:B------:R-:W-:Y:S05]  /*80a0*/  @!P5 BRA `(.L_x_257) ;  /* 0x000000000004d947 */ /* 0x000fea0003800000 */
[----:B------:R0:W5:Y:S02]  /*80b0*/  LDG.E.LTC128B.U16 R4, desc[UR12][R12.64+0xe0] ;  /* 0x0000e00c0c047981 */ /* 0x000164000c1e1520 */
.L_x_257:
[----:B------:R-:W-:Y:S05]  /*80c0*/  BSYNC B0 ;  /* 0x0000000000007941 */ /* 0x000fea0003800000 */
.L_x_256:
[----:B0----5:R-:W-:Y:S01]  /*80d0*/  HADD2.F32 R3, -RZ, R4.H0_H0 ;  /* 0x20000004ff037230 */ /* 0x021fe20000004100 */
        /* <DEDUP_REMOVED lines=8> */
.L_x_259:
[----:B------:R-:W-:Y:S05]  /*8160*/  BSYNC B0 ;  /* 0x0000000000007941 */ /* 0x000fea0003800000 */
.L_x_258:
        /* <DEDUP_REMOVED lines=9> */
.L_x_261:
[----:B------:R-:W-:Y:S05]  /*8200*/  BSYNC B0 ;  /* 0x0000000000007941 */ /* 0x000fea0003800000 */
.L_x_260:
        /* <DEDUP_REMOVED lines=11> */
.L_x_263:
[----:B------:R-:W-:Y:S05]  /*82c0*/  BSYNC B0 ;  /* 0x0000000000007941 */ /* 0x000fea0003800000 */
.L_x_262:
        /* <DEDUP_REMOVED lines=12> */
.L_x_265:
[----:B------:R-:W-:Y:S05]  /*8390*/  BSYNC B0 ;  /* 0x0000000000007941 */ /* 0x000fea0003800000 */
.L_x_264:
        /* <DEDUP_REMOVED lines=9> */
.L_x_267:
[----:B------:R-:W-:Y:S05]  /*8430*/  BSYNC B0 ;  /* 0x0000000000007941 */ /* 0x000fea0003800000 */
.L_x_266:
[----:B0----5:R-:W-:Y:S01]  /*8440*/  HADD2.F32 R3, -RZ, R4.H0_H0 ;  /* 0x20000004ff037230 */ /* 0x021fe20000004100 */
[----:B------:R-:W-:Y:S01]  /*8450*/  ISETP.GT.AND P1, PT, R5, 0x48, P1 ;  /* 0x000000480500780c */ /* 0x000fe20000f24270 */
[----:B------:R-:W-:Y:S03]  /*8460*/  BSSY B0, `(.L_x_268) ;  /* 0x0000008000007945 */ /* 0x000fe60003800000 */
[----:B------:R-:W-:Y:S01]  /*8470*/  FMUL R6, R3, R2 ;  /* 0x0000000203067220 */ /* 0x000fe20000400000 */
[----:B------:R-:W-:-:S03]  /*8480*/  PRMT R3, R4, 0x7610, R3 ;  /* 0x0000761004037816 */ /* 0x000fc60000000003 */
[----:B------:R-:W-:-:S05]  /*8490*/  FFMA R6, R85, R0, R6 ;  /* 0x0000000055067223 */ /* 0x000fca0000000006 */
[----:B------:R-:W-:-:S05]  /*84a0*/  F2FP.F16.F32.PACK_AB R6, RZ, R6 ;  /* 0x00000006ff06723e */ /* 0x000fca00000000ff */
[----:B------:R0:W-:Y:S01]  /*84b0*/  @P2 STG.E.U16 desc[UR12][R16.64+0xf2], R6 ;  /* 0x0000f20610002986 */ /* 0x0001e2000c10150c */
[----:B------:R-:W-:Y:S05]  /*84c0*/  @!P1 BRA `(.L_x_269) ;  /* 0x0000000000049947 */ /* 0x000fea0003800000 */
[----:B------:R0:W5:Y:S02]  /*84d0*/  LDG.E.LTC128B.U16 R3, desc[UR12][R10.64+0xf0] ;  /* 0x0000f00c0a037981 */ /* 0x000164000c1e1520 */
.L_x_269:
[----:B------:R-:W-:Y:S05]  /*84e0*/  BSYNC B0 ;  /* 0x0000000000007941 */ /* 0x000fea0003800000 */
.L_x_268:
[----:B-----5:R-:W-:Y:S01]  /*84f0*/  HADD2.F32 R7, -RZ, R3.H0_H0 ;  /* 0x20000003ff077230 */ /* 0x020fe20000004100 */
[----:B------:R-:W-:Y:S01]  /*8500*/  ISETP.GT.AND P0, PT, R5, 0x48, P0 ;  /* 0x000000480500780c */ /* 0x000fe20000704270 */
[----:B------:R-:W-:Y:S01]  /*8510*/  @P1 IMAD.MOV.U32 R4, RZ, RZ, R8 ;  /* 0x000000ffff041224 */ /* 0x000fe200078e0008 */
        /* <DEDUP_REMOVED lines=8> */
.L_x_271:
[----:B------:R-:W-:Y:S05]  /*85a0*/  BSYNC B0 ;  /* 0x0000000000007941 */ /* 0x000fea0003800000 */
.L_x_270:
[----:B-----5:R-:W-:-:S05]  /*85b0*/  HADD2.F32 R3, -RZ, R3.H0_H0 ;  /* 0x20000003ff037230 */ /* 0x020fca0000004100 */
[----:B------:R-:W-:-:S04]  /*85c0*/  FMUL R2, R3, R2 ;  /* 0x0000000203027220 */ /* 0x000fc80000400000 */
[----:B------:R-:W-:Y:S01]  /*85d0*/  FFMA R2, R87, R0, R2 ;  /* 0x0000000057027223 */ /* 0x000fe20000000002 */
[----:B------:R-:W-:Y:S06]  /*85e0*/  @!P0 EXIT ;  /* 0x000000000000894d */ /* 0x000fec0003800000 */
[----:B------:R-:W-:-:S05]  /*85f0*/  F2FP.F16.F32.PACK_AB R2, RZ, R2 ;  /* 0x00000002ff02723e */ /* 0x000fca00000000ff */
[----:B------:R-:W-:Y:S01]  /*8600*/  STG.E.U16 desc[UR12][R8.64+0xf2], R2 ;  /* 0x0000f20208007986 */ /* 0x000fe2000c10150c */
[----:B------:R-:W-:Y:S05]  /*8610*/  EXIT ;  /* 0x000000000000794d */ /* 0x000fea0003800000 */
.L_x_21:
[----:B------:R-:W-:Y:S01]  /*8620*/  ULDC.64 UR4, c[0x0][0x5c8] ;  /* 0x0001720000047ab9 */ /* 0x000fe20000000a00 */
[-C--:B------:R-:W-:Y:S01]  /*8630*/  FMUL R88, R88, R0.reuse ;  /* 0x0000000058587220 */ /* 0x080fe20000400000 */
[C---:B------:R-:W-:Y:S01]  /*8640*/  LEA R2, P1, R154.reuse, UR4, 0x1 ;  /* 0x000000049a027c11 */ /* 0x040fe2000f8208ff */
[-C--:B------:R-:W-:Y:S01]  /*8650*/  FMUL R89, R89, R0.reuse ;  /* 0x0000000059597220 */ /* 0x080fe20000400000 */
[C---:B------:R-:W-:Y:S01]  /*8660*/  SHF.L.U64.HI R11, R159.reuse, 0x1, R160 ;  /* 0x000000019f0b7819 */ /* 0x040fe200000102a0 */
[----:B------:R-:W-:Y:S01]  /*8670*/  IMAD.SHL.U32 R159, R159, 0x2, RZ ;  /* 0x000000029f9f7824 */ /* 0x000fe200078e00ff */
[----:B------:R-:W-:Y:S01]  /*8680*/  LEA.HI.X R3, R154, UR5, R153, 0x1, P1 ;  /* 0x000000059a037c11 */ /* 0x000fe200088f0c99 */
[----:B------:R-:W-:Y:S01]  /*8690*/  FMUL R90, R90, R0 ;  /* 0x000000005a5a7220 */ /* 0x000fe20000400000 */
[----:B------:R-:W-:Y:S01]  /*86a0*/  F2FP.F16.F32.PACK_AB R88, RZ, R88 ;  /* 0x00000058ff58723e */ /* 0x000fe200000000ff */
[-C--:B------:R-:W-:Y:S01]  /*86b0*/  FMUL R91, R91, R0.reuse ;  /* 0x000000005b5b7220 */ /* 0x080fe20000400000 */
[----:B------:R-:W-:Y:S01]  /*86c0*/  ISETP.GT.AND P4, PT, R7, 0x1, PT ;  /* 0x000000010700780c */ /* 0x000fe20003f84270 */
[-C--:B------:R-:W-:Y:S01]  /*86d0*/  FMUL R92, R92, R0.reuse ;  /* 0x000000005c5c7220 */ /* 0x080fe20000400000 */
[C---:B------:R-:W-:Y:S01]  /*86e0*/  ISETP.GT.AND P1, PT, R5.reuse, 0x8, P5 ;  /* 0x000000080500780c */ /* 0x040fe20002f24270 */
[----:B------:R-:W-:Y:S01]  /*86f0*/  @P0 STG.E.U16 desc[UR12][R2.64], R88 ;  /* 0x0000005802000986 */ /* 0x000fe2000c10150c */
[----:B------:R-:W-:Y:S01]  /*8700*/  ISETP.GT.AND P2, PT, R5, RZ, P4 ;  /* 0x000000ff0500720c */ /* 0x000fe20002744270 */
[----:B------:R-:W-:Y:S01]  /*8710*/  FMUL R93, R93, R0 ;  /* 0x000000005d5d7220 */ /* 0x000fe20000400000 */
[----:B------:R-:W-:Y:S01]  /*8720*/  IADD3 R16, P0, R159, R2, RZ ;  /* 0x000000029f107210 */ /* 0x000fe20007f1e0ff */
[----:B------:R-:W-:Y:S01]  /*8730*/  FMUL R94, R94, R0 ;  /* 0x000000005e5e7220 */ /* 0x000fe20000400000 */
[----:B------:R-:W-:Y:S01]  /*8740*/  F2FP.F16.F32.PACK_AB R89, RZ, R89 ;  /* 0x00000059ff59723e */ /* 0x000fe200000000ff */
[----:B------:R-:W-:Y:S01]  /*8750*/  IMAD.SHL.U32 R15, R9, 0x2, RZ ;  /* 0x00000002090f7824 */ /* 0x000fe200078e00ff */
[----:B------:R-:W-:Y:S01]  /*8760*/  F2FP.F16.F32.PACK_AB R90, RZ, R90 ;  /* 0x0000005aff5a723e */ /* 0x000fe200000000ff */
[----:B------:R-:W-:Y:S01]  /*8770*/  IMAD.X R17, R11, 0x1, R3, P0 ;  /* 0x000000010b117824 */ /* 0x000fe200000e0603 */
[----:B------:R-:W-:Y:S01]  /*8780*/  ISETP.GT.AND P0, PT, R5, 0x8, P4 ;  /* 0x000000080500780c */ /* 0x000fe20002704270 */
[-C--:B------:R-:W-:Y:S01]  /*8790*/  FMUL R95, R95, R0.reuse ;  /* 0x000000005f5f7220 */ /* 0x080fe20000400000 */
[C---:B------:R-:W-:Y:S01]  /*87a0*/  ISETP.GT.AND P3, PT, R7.reuse, 0x8, PT ;  /* 0x000000080700780c */ /* 0x040fe20003f64270 */
[-C--:B------:R-:W-:Y:S01]  /*87b0*/  FMUL R96, R96, R0.reuse ;  /* 0x0000000060607220 */ /* 0x080fe20000400000 */
[----:B------:R-:W-:Y:S01]  /*87c0*/  ISETP.GT.AND P4, PT, R7, 0x9, PT ;  /* 0x000000090700780c */ /* 0x000fe20003f84270 */
[----:B------:R-:W-:Y:S01]  /*87d0*/  @P2 STG.E.U16 desc[UR12][R2.64+0x2], R89 ;  /* 0x0000025902002986 */ /* 0x000fe2000c10150c */
[----:B------:R-:W-:Y:S01]  /*87e0*/  ISETP.GT.AND P2, PT, R5, RZ, P3 ;  /* 0x000000ff0500720c */ /* 0x000fe20001f44270 */
[-C--:B------:R-:W-:Y:S01]  /*87f0*/  FMUL R97, R97, R0.reuse ;  /* 0x0000000061617220 */ /* 0x080fe20000400000 */
[----:B------:R-:W-:Y:S01]  /*8800*/  F2FP.F16.F32.PACK_AB R91, RZ, R91 ;  /* 0x0000005bff5b723e */ /* 0x000fe200000000ff */
[----:B------:R-:W-:Y:S01]  /*8810*/  @P1 STG.E.U16 desc[UR12][R16.64], R90 ;  /* 0x0000005a10001986 */ /* 0x000fe2000c10150c */
[C---:B------:R-:W-:Y:S01]  /*8820*/  ISETP.GT.AND P1, PT, R5.reuse, RZ, P4 ;  /* 0x000000ff0500720c */ /* 0x040fe20002724270 */
[----:B------:R-:W-:Y:S01]  /*8830*/  FMUL R98, R98, R0 ;  /* 0x0000000062627220 */ /* 0x000fe20000400000 */
[----:B------:R-:W-:Y:S01]  /*8840*/  F2FP.F16.F32.PACK_AB R92, RZ, R92 ;  /* 0x0000005cff5c723e */ /* 0x000fe200000000ff */
[----:B------:R-:W-:Y:S01]  /*8850*/  @P0 STG.E.U16 desc[UR12][R16.64+0x2], R91 ;  /* 0x0000025b10000986 */ /* 0x000fe2000c10150c */
[----:B------:R-:W-:Y:S01]  /*8860*/  ISETP.GT.AND P0, PT, R5, 0x8, P3 ;  /* 0x000000080500780c */ /* 0x000fe20001f04270 */
[-C--:B------:R-:W-:Y:S01]  /*8870*/  FMUL R99, R99, R0.reuse ;  /* 0x0000000063637220 */ /* 0x080fe20000400000 */
[----:B------:R-:W-:Y:S01]  /*8880*/  F2FP.F16.F32.PACK_AB R93, RZ, R93 ;  /* 0x0000005dff5d723e */ /* 0x000fe200000000ff */
[----:B------:R-:W-:Y:S01]  /*8890*/  FMUL R100, R100, R0 ;  /* 0x0000000064647220 */ /* 0x000fe20000400000 */
[----:B------:R-:W-:Y:S01]  /*88a0*/  SHF.L.U64.HI R13, R9, 0x1, R8 ;  /* 0x00000001090d7819 */ /* 0x000fe20000010208 */
[----:B------:R-:W-:Y:S01]  /*88b0*/  @P2 STG.E.U16 desc[UR12][R2.64+0x10], R92 ;  /* 0x0000105c02002986 */ /* 0x000fe2000c10150c */
[----:B------:R-:W-:Y:S01]  /*88c0*/  F2FP.F16.F32.PACK_AB R94, RZ, R94 ;  /* 0x0000005eff5e723e */ /* 0x000fe200000000ff */
[----:B------:R-:W-:Y:S01]  /*88d0*/  FMUL R101, R101, R0 ;  /* 0x0000000065657220 */ /* 0x000fe20000400000 */
[----:B------:R-:W-:Y:S01]  /*88e0*/  ISETP.GT.AND P3, PT, R7, 0x10, PT ;  /* 0x000000100700780c */ /* 0x000fe20003f64270 */
[----:B------:R-:W-:Y:S01]  /*88f0*/  @P1 STG.E.U16 desc[UR12][R2.64+0x12], R93 ;  /* 0x0000125d02001986 */ /* 0x000fe2000c10150c */
[----:B------:R-:W-:Y:S01]  /*8900*/  IADD3 R8, P1, P2, R159, R2, R15 ;  /* 0x000000029f087210 */ /* 0x000fe20007a3e00f */
[-C--:B------:R-:W-:Y:S01]  /*8910*/  FMUL R102, R102, R0.reuse ;  /* 0x0000000066667220 */ /* 0x080fe20000400000 */
[----:B------:R-:W-:Y:S01]  /*8920*/  F2FP.F16.F32.PACK_AB R95, RZ, R95 ;  /* 0x0000005fff5f723e */ /* 0x000fe200000000ff */
[----:B------:R-:W-:Y:S01]  /*8930*/  @P0 STG.E.U16 desc[UR12][R16.64+0x10], R94 ;  /* 0x0000105e10000986 */ /* 0x000fe2000c10150c */
[----:B------:R-:W-:Y:S01]  /*8940*/  IADD3.X R9, R11, R3, R13, P1, P2 ;  /* 0x000000030b097210 */ /* 0x000fe20000fe440d */
[-C--:B------:R-:W-:Y:S01]  /*8950*/  FMUL R103, R103, R0.reuse ;  /* 0x0000000067677220 */ /* 0x080fe20000400000 */
[C---:B------:R-:W-:Y:S01]  /*8960*/  ISETP.GT.AND P1, PT, R5.reuse, 0x8, P4 ;  /* 0x000000080500780c */ /* 0x040fe20002724270 */
[-C--:B------:R-:W-:Y:S01]  /*8970*/  FMUL R104, R104, R0.reuse ;  /* 0x0000000068687220 */ /* 0x080fe20000400000 */
[----:B------:R-:W-:Y:S01]  /*8980*/  ISETP.GT.AND P0, PT, R5, RZ, P3 ;  /* 0x000000ff0500720c */ /* 0x000fe20001f04270 */
[----:B------:R-:W-:Y:S01]  /*8990*/  FMUL R105, R105, R0 ;  /* 0x0000000069697220 */ /* 0x000fe20000400000 */
[----:B------:R-:W-:Y:S01]  /*89a0*/  F2FP.F16.F32.PACK_AB R96, RZ, R96 ;  /* 0x00000060ff60723e */ /* 0x000fe200000000ff */
[-C--:B------:R-:W-:Y:S01]  /*89b0*/  FMUL R106, R106, R0.reuse ;  /* 0x000000006a6a7220 */ /* 0x080fe20000400000 */
[----:B------:R-:W-:Y:S01]  /*89c0*/  ISETP.GT.AND P2, PT, R7, 0x11, PT ;  /* 0x000000110700780c */ /* 0x000fe20003f44270 */
[-C--:B------:R-:W-:Y:S01]  /*89d0*/  FMUL R107, R107, R0.reuse ;  /* 0x000000006b6b7220 */ /* 0x080fe20000400000 */
[----:B------:R-:W-:Y:S01]  /*89e0*/  F2FP.F16.F32.PACK_AB R97, RZ, R97 ;  /* 0x00000061ff61723e */ /* 0x000fe200000000ff */
[----:B------:R-:W-:Y:S01]  /*89f0*/  FMUL R108, R108, R0 ;  /* 0x000000006c6c7220 */ /* 0x000fe20000400000 */
[----:B------:R-:W-:Y:S01]  /*8a00*/  F2FP.F16.F32.PACK_AB R98, RZ, R98 ;  /* 0x00000062ff62723e */ /* 0x000fe200000000ff */
[----:B------:R-:W-:Y:S01]  /*8a10*/  FMUL R109, R109, R0 ;  /* 0x000000006d6d7220 */ /* 0x000fe20000400000 */
[----:B------:R-:W-:Y:S01]  /*8a20*/  F2FP.F16.F32.PACK_AB R99, RZ, R99 ;  /* 0x00000063ff63723e */ /* 0x000fe200000000ff */
[----:B------:R-:W-:Y:S01]  /*8a30*/  @P1 STG.E.U16 desc[UR12][R16.64+0x12], R95 ;  /* 0x0000125f10001986 */ /* 0x000fe2000c10150c */
[----:B------:R-:W-:Y:S01]  /*8a40*/  F2FP.F16.F32.PACK_AB R100, RZ, R100 ;  /* 0x00000064ff64723e */ /* 0x000fe200000000ff */
[-C--:B------:R-:W-:Y:S01]  /*8a50*/  FMUL R110, R110, R0.reuse ;  /* 0x000000006e6e7220 */ /* 0x080fe20000400000 */
[----:B------:R-:W-:Y:S01]  /*8a60*/  ISETP.GT.AND P1, PT, R7, 0x19, PT ;  /* 0x000000190700780c */ /* 0x000fe20003f24270 */
[----:B------:R-:W-:Y:S01]  /*8a70*/  @P0 STG.E.U16 desc[UR12][R2.64+0x20], R96 ;  /* 0x0000206002000986 */ /* 0x000fe2000c10150c */
[----:B------:R-:W-:Y:S01]  /*8a80*/  ISETP.GT.AND P0, PT, R5, RZ, P2 ;  /* 0x000000ff0500720c */ /* 0x000fe20001704270 */
[-C--:B------:R-:W-:Y:S01]  /*8a90*/  FMUL R111, R111, R0.reuse ;  /* 0x000000006f6f7220 */ /* 0x080fe20000400000 */
[----:B------:R-:W-:Y:S01]  /*8aa0*/  F2FP.F16.F32.PACK_AB R101, RZ, R101 ;  /* 0x00000065ff65723e */ /* 0x000fe200000000ff */
[----:B------:R-:W-:Y:S01]  /*8ab0*/  FMUL R112, R112, R0 ;  /* 0x0000000070707220 */ /* 0x000fe20000400000 */
[----:B------:R-:W-:Y:S01]  /*8ac0*/  F2FP.F16.F32.PACK_AB R102, RZ, R102 ;  /* 0x00000066ff66723e */ /* 0x000fe200000000ff */
        /* <DEDUP_REMOVED lines=8> */
[----:B------:R-:W-:Y:S01]  /*8b50*/  @P0 STG.E.U16 desc[UR12][R2.64+0x22], R97 ;  /* 0x0000226102000986 */ /* 0x000fe2000c10150c */
[----:B------:R-:W-:Y:S01]  /*8b60*/  ISETP.GT.AND P0, PT, R5, 0x8, P3 ;  /* 0x000000080500780c */ /* 0x000fe20001f04270 */
        /* <DEDUP_REMOVED lines=15> */
[----:B------:R-:W-:Y:S01]  /*8c60*/  ISETP.GT.AND P2, PT, R7, 0x18, PT ;  /* 0x000000180700780c */ /* 0x000fe20003f44270 */
        /* <DEDUP_REMOVED lines=8> */
[----:B------:R-:W-:Y:S01]  /*8cf0*/  FMUL R128, R128, R0 ;  /* 0x0000000080807220 */ /* 0x000fe20000400000 */
[----:B------:R-:W-:Y:S01]  /*8d00*/  F2FP.F16.F32.PACK_AB R117, RZ, R117 ;  /* 0x00000075ff75723e */ /* 0x000fe200000000ff */
[----:B------:R-:W-:Y:S01]  /*8d10*/  @P0 STG.E.U16 desc[UR12][R16.64+0x22], R99 ;  /* 0x0000226310000986 */ /* 0x000fe2000c10150c */
[----:B------:R-:W-:Y:S01]  /*8d20*/  IADD3 R12, P0, R15, R2, RZ ;  /* 0x000000020f0c7210 */ /* 0x000fe20007f1e0ff */
[----:B------:R-:W-:Y:S01]  /*8d30*/  FMUL R129, R129, R0 ;  /* 0x0000000081817220 */ /* 0x000fe20000400000 */
[----:B------:R-:W-:Y:S01]  /*8d40*/  F2FP.F16.F32.PACK_AB R118, RZ, R118 ;  /* 0x00000076ff76723e */ /* 0x000fe200000000ff */
[----:B------:R-:W-:Y:S01]  /*8d50*/  FMUL R130, R130, R0 ;  /* 0x0000000082827220 */ /* 0x000fe20000400000 */
[----:B------:R-:W-:Y:S01]  /*8d60*/  F2FP.F16.F32.PACK_AB R119, RZ, R119 ;  /* 0x00000077ff77723e */ /* 0x000fe200000000ff */
[----:B------:R-:W-:Y:S01]  /*8d70*/  IMAD.X R13, R13, 0x1, R3, P0 ;  /* 0x000000010d0d7824 */ /* 0x000fe200000e0603 */
[----:B------:R-:W-:Y:S01]  /*8d80*/  IADD3 R14, P0, R159, R12, RZ ;  /* 0x0000000c9f0e7210 */ /* 0x000fe20007f1e0ff */
[----:B------:R-:W-:Y:S01]  /*8d90*/  FMUL R131, R131, R0 ;  /* 0x0000000083837220 */ /* 0x000fe20000400000 */
[----:B------:R-:W-:Y:S01]  /*8da0*/  F2FP.F16.F32.PACK_AB R120, RZ, R120 ;  /* 0x00000078ff78723e */ /* 0x000fe200000000ff */
[-C--:B------:R-:W-:Y:S01]  /*8db0*/  FMUL R132, R132, R0.reuse ;  /* 0x0000000084847220 */ /* 0x080fe20000400000 */
[----:B------:R-:W-:Y:S01]  /*8dc0*/  F2FP.F16.F32.PACK_AB R121, RZ, R121 ;  /* 0x00000079ff79723e */ /* 0x000fe200000000ff */
[----:B------:R-:W-:Y:S01]  /*8dd0*/  IMAD.X R15, R11, 0x1, R13, P0 ;  /* 0x000000010b0f7824 */ /* 0x000fe200000e060d */
[----:B------:R-:W-:Y:S01]  /*8de0*/  ISETP.GT.AND P0, PT, R5, RZ, P2 ;  /* 0x000000ff0500720c */ /* 0x000fe20001704270 */
        /* <DEDUP_REMOVED lines=12> */
[----:B------:R-:W-:Y:S01]  /*8eb0*/  @P0 STG.E.U16 desc[UR12][R2.64+0x30], R100 ;  /* 0x0000306402000986 */ /* 0x000fe2000c10150c */
        /* <DEDUP_REMOVED lines=14> */
[----:B------:R-:W-:Y:S01]  /*8fa0*/  ISETP.GT.AND P0, PT, R5, 0x8, P2 ;  /* 0x000000080500780c */ /* 0x000fe20001704270 */
[-C--:B------:R-:W-:Y:S01]  /*8fb0*/  FMUL R145, R145, R0.reuse ;  /* 0x0000000091917220 */ /* 0x080fe20000400000 */
[----:B------:R-:W-:Y:S01]  /*8fc0*/  ISETP.GT.AND P2, PT, R7, 0x20, PT ;  /* 0x000000200700780c */ /* 0x000fe20003f44270 */
        /* <DEDUP_REMOVED lines=24> */
[----:B------:R-:W-:Y:S01]  /*9150*/  @P0 STG.E.U16 desc[UR12][R16.64+0x32], R103 ;  /* 0x0000326710000986 */ /* 0x000fe2000c10150c */
[----:B------:R-:W-:Y:S01]  /*9160*/  ISETP.GT.AND P0, PT, R5, RZ, P2 ;  /* 0x000000ff0500720c */ /* 0x000fe20001704270 */
        /* <DEDUP_REMOVED lines=135> */
[----:B------:R-:W-:-:S02]  /*99e0*/  F2FP.F16.F32.PACK_AB R68, RZ, R68 ;  /* 0x00000044ff44723e */ /* 0x000fc400000000ff */
[----:B------:R-:W-:Y:S01]  /*99f0*/  F2FP.F16.F32.PACK_AB R69, RZ, R69 ;  /* 0x00000045ff45723e */ /* 0x000fe200000000ff */
[----:B------:R-:W-:Y:S01]  /*9a00*/  @P0 STG.E.U16 desc[UR12][R2.64+0x62], R113 ;  /* 0x0000627102000986 */ /* 0x000fe2000c10150c */
[----:B------:R-:W-:Y:S02]  /*9a10*/  ISETP.GT.AND P0, PT, R5, 0x8, P2 ;  /* 0x000000080500780c */ /* 0x000fe40001704270 */
[----:B------:R-:W-:Y:S02]  /*9a20*/  ISETP.GT.AND P2, PT, R7, 0x38, PT ;  /* 0x000000380700780c */ /* 0x000fe40003f44270 */
[----:B------:R-:W-:Y:S02]  /*9a30*/  F2FP.F16.F32.PACK_AB R70, RZ, R70 ;  /* 0x00000046ff46723e */ /* 0x000fe400000000ff */
[----:B------:R-:W-:Y:S02]  /*9a40*/  F2FP.F16.F32.PACK_AB R71, RZ, R71 ;  /* 0x00000047ff47723e */ /* 0x000fe400000000ff */
[----:B------:R-:W-:-:S02]  /*9a50*/  F2FP.F16.F32.PACK_AB R72, RZ, R72 ;  /* 0x00000048ff48723e */ /* 0x000fc400000000ff */
[----:B------:R-:W-:Y:S02]  /*9a60*/  F2FP.F16.F32.PACK_AB R73, RZ, R73 ;  /* 0x00000049ff49723e */ /* 0x000fe400000000ff */
[----:B------:R-:W-:Y:S01]  /*9a70*/  F2FP.F16.F32.PACK_AB R74, RZ, R74 ;  /* 0x0000004aff4a723e */ /* 0x000fe200000000ff */
[----:B------:R-:W-:Y:S01]  /*9a80*/  @P0 STG.E.U16 desc[UR12][R16.64+0x60], R114 ;  /* 0x0000607210000986 */ /* 0x000fe2000c10150c */
[----:B------:R-:W-:Y:S02]  /*9a90*/  ISETP.GT.AND P0, PT, R5, 0x8, P1 ;  /* 0x000000080500780c */ /* 0x000fe40000f04270 */
[----:B------:R-:W-:Y:S02]  /*9aa0*/  ISETP.GT.AND P1, PT, R7, 0x39, PT ;  /* 0x000000390700780c */ /* 0x000fe40003f24270 */
[----:B------:R-:W-:Y:S02]  /*9ab0*/  F2FP.F16.F32.PACK_AB R75, RZ, R75 ;  /* 0x0000004bff4b723e */ /* 0x000fe400000000ff */
[----:B------:R-:W-:-:S02]  /*9ac0*/  F2FP.F16.F32.PACK_AB R76, RZ, R76 ;  /* 0x0000004cff4c723e */ /* 0x000fc400000000ff */
[----:B------:R-:W-:Y:S02]  /*9ad0*/  F2FP.F16.F32.PACK_AB R77, RZ, R77 ;  /* 0x0000004dff4d723e */ /* 0x000fe400000000ff */
[----:B------:R-:W-:Y:S02]  /*9ae0*/  F2FP.F16.F32.PACK_AB R78, RZ, R78 ;  /* 0x0000004eff4e723e */ /* 0x000fe400000000ff */
[----:B------:R-:W-:Y:S01]  /*9af0*/  F2FP.F16.F32.PACK_AB R79, RZ, R79 ;  /* 0x0000004fff4f723e */ /* 0x000fe200000000ff */
[----:B------:R-:W-:Y:S01]  /*9b00*/  @P0 STG.E.U16 desc[UR12][R16.64+0x62], R115 ;  /* 0x0000627310000986 */ /* 0x000fe2000c10150c */
[----:B------:R-:W-:Y:S02]  /*9b10*/  ISETP.GT.AND P0, PT, R5, RZ, P2 ;  /* 0x000000ff0500720c */ /* 0x000fe40001704270 */
[----:B------:R-:W-:Y:S02]  /*9b20*/  F2FP.F16.F32.PACK_AB R80, RZ, R80 ;  /* 0x00000050ff50723e */ /* 0x000fe400000000ff */
[----:B------:R-:W-:-:S02]  /*9b30*/  F2FP.F16.F32.PACK_AB R81, RZ, R81 ;  /* 0x00000051ff51723e */ /* 0x000fc400000000ff */
[----:B------:R-:W-:Y:S02]  /*9b40*/  F2FP.F16.F32.PACK_AB R82, RZ, R82 ;  /* 0x00000052ff52723e */ /* 0x000fe400000000ff */
[----:B------:R-:W-:Y:S02]  /*9b50*/  F2FP.F16.F32.PACK_AB R83, RZ, R83 ;  /* 0x00000053ff53723e */ /* 0x000fe400000000ff */
[----:B------:R-:W-:Y:S02]  /*9b60*/  F2FP.F16.F32.PACK_AB R84, RZ, R84 ;  /* 0x00000054ff54723e */ /* 0x000fe400000000ff */
[----:B------:R-:W-:Y:S01]  /*9b70*/  F2FP.F16.F32.PACK_AB R85, RZ, R85 ;  /* 0x00000055ff55723e */ /* 0x000fe200000000ff */
[----:B------:R-:W-:Y:S01]  /*9b80*/  @P0 STG.E.U16 desc[UR12][R2.64+0x70], R116 ;  /* 0x0000707402000986 */ /* 0x000fe2000c10150c */
[----:B------:R-:W-:Y:S02]  /*9b90*/  ISETP.GT.AND P0, PT, R5, RZ, P1 ;  /* 0x000000ff0500720c */ /* 0x000fe40000f04270 */
[----:B------:R-:W-:-:S11]  /*9ba0*/  F2FP.F16.F32.PACK_AB R86, RZ, R86 ;  /* 0x00000056ff56723e */ /* 0x000fd600000000ff */
[----:B------:R-:W-:Y:S01]  /*9bb0*/  @P0 STG.E.U16 desc[UR12][R2.64+0x72], R117 ;  /* 0x0000727502000986 */ /* 0x000fe2000c10150c */
[----:B------:R-:W-:Y:S02]  /*9bc0*/  ISETP.GT.AND P0, PT, R5, 0x8, P2 ;  /* 0x000000080500780c */ /* 0x000fe40001704270 */
[----:B------:R-:W-:-:S11]  /*9bd0*/  ISETP.GT.AND P2, PT, R7, 0x40, PT ;  /* 0x000000400700780c */ /* 0x000fd60003f44270 */
[----:B------:R-:W-:Y:S01]  /*9be0*/  @P0 STG.E.U16 desc[UR12][R16.64+0x70], R118 ;  /* 0x0000707610000986 */ /* 0x000fe2000c10150c */
[----:B------:R-:W-:Y:S02]  /*9bf0*/  ISETP.GT.AND P0, PT, R5, 0x8, P1 ;  /* 0x000000080500780c */ /* 0x000fe40000f04270 */
[----:B------:R-:W-:-:S11]  /*9c00*/  ISETP.GT.AND P1, PT, R7, 0x41, PT ;  /* 0x000000410700780c */ /* 0x000fd60003f24270 */
[----:B------:R-:W-:Y:S01]  /*9c10*/  @P0 STG.E.U16 desc[UR12][R16.64+0x72], R119 ;  /* 0x0000727710000986 */ /* 0x000fe2000c10150c */
[----:B------:R-:W-:-:S13]  /*9c20*/  ISETP.GT.AND P0, PT, R5, RZ, P2 ;  /* 0x000000ff0500720c */ /* 0x000fda0001704270 */
[----:B------:R-:W-:Y:S01]  /*9c30*/  @P0 STG.E.U16 desc[UR12][R2.64+0x80], R120 ;  /* 0x0000807802000986 */ /* 0x000fe2000c10150c */
[----:B------:R-:W-:-:S13]  /*9c40*/  ISETP.GT.AND P0, PT, R5, RZ, P1 ;  /* 0x000000ff0500720c */ /* 0x000fda0000f04270 */
        /* <DEDUP_REMOVED lines=51> */
[----:B------:R-:W-:-:S13]  /*9f80*/  ISETP.GT.AND P0, PT, R5, 0x8, P1 ;  /* 0x000000080500780c */ /* 0x000fda0000f04270 */
[----:B------:R-:W-:Y:S01]  /*9f90*/  @P0 STG.E.U16 desc[UR12][R16.64+0xd0], R142 ;  /* 0x0000d08e10000986 */ /* 0x000fe2000c10150c */
[----:B------:R-:W-:-:S13]  /*9fa0*/  ISETP.GT.AND P0, PT, R5, 0x8, P3 ;  /* 0x000000080500780c */ /* 0x000fda0001f04270 */
[----:B------:R-:W-:Y:S01]  /*9fb0*/  @P0 STG.E.U16 desc[UR12][R16.64+0xd2], R143 ;  /* 0x0000d28f10000986 */ /* 0x000fe2000c10150c */
[----:B------:R-:W-:-:S04]  /*9fc0*/  ISETP.GT.AND P0, PT, R7, 0x70, PT ;  /* 0x000000700700780c */ /* 0x000fc80003f04270 */
        /* <DEDUP_REMOVED lines=8> */
[----:B------:R-:W-:-:S13]  /*a050*/  ISETP.GT.AND P1, PT, R5, RZ, P2 ;  /* 0x000000ff0500720c */ /* 0x000fda0001724270 */
[----:B------:R-:W-:Y:S01]  /*a060*/  @P1 STG.E.U16 desc[UR12][R2.64+0xf0], R148 ;  /* 0x0000f09402001986 */ /* 0x000fe2000c10150c */
[----:B------:R-:W-:-:S04]  /*a070*/  ISETP.GT.AND P1, PT, R7, 0x79, PT ;  /* 0x000000790700780c */ /* 0x000fc80003f24270 */
[----:B------:R-:W-:-:S13]  /*a080*/  ISETP.GT.AND P6, PT, R5, RZ, P1 ;  /* 0x000000ff0500720c */ /* 0x000fda0000fc4270 */
[----:B------:R0:W-:Y:S01]  /*a090*/  @P6 STG.E.U16 desc[UR12][R2.64+0xf2], R149 ;  /* 0x0000f29502006986 */ /* 0x0001e2000c10150c */
[----:B------:R-:W-:-:S13]  /*a0a0*/  ISETP.GT.AND P6, PT, R5, 0x8, P2 ;  /* 0x000000080500780c */ /* 0x000fda00017c4270 */
[----:B0-----:R-:W-:Y:S02]  /*a0b0*/  @P6 IMAD.MOV.U32 R2, RZ, RZ, R16 ;  /* 0x000000ffff026224 */ /* 0x001fe400078e0010 */
[----:B------:R-:W-:-:S05]  /*a0c0*/  @P6 IMAD.MOV.U32 R3, RZ, RZ, R17 ;  /* 0x000000ffff036224 */ /* 0x000fca00078e0011 */
[----:B------:R0:W-:Y:S01]  /*a0d0*/  @P6 STG.E.U16 desc[UR12][R2.64+0xf0], R150 ;  /* 0x0000f09602006986 */ /* 0x0001e2000c10150c */
[----:B------:R-:W-:-:S13]  /*a0e0*/  ISETP.GT.AND P6, PT, R5, 0x8, P1 ;  /* 0x000000080500780c */ /* 0x000fda0000fc4270 */
[----:B------:R-:W-:Y:S01]  /*a0f0*/  @P6 STG.E.U16 desc[UR12][R16.64+0xf2], R151 ;  /* 0x0000f29710006986 */ /* 0x000fe2000c10150c */
[----:B------:R-:W-:-:S05]  /*a100*/  IADD3 R10, P6, R159, R12, RZ ;  /* 0x0000000c9f0a7210 */ /* 0x000fca0007fde0ff */
[----:B------:R-:W-:Y:S01]  /*a110*/  IMAD.X R11, R11, 0x1, R13, P6 ;  /* 0x000000010b0b7824 */ /* 0x000fe200030e060d */
[C---:B------:R-:W-:Y:S02]  /*a120*/  ISETP.GT.AND P6, PT, R5.reuse, 0x40, P5 ;  /* 0x000000400500780c */ /* 0x040fe40002fc4270 */
[----:B------:R-:W-:-:S11]  /*a130*/  ISETP.GT.AND P5, PT, R5, 0x48, P5 ;  /* 0x000000480500780c */ /* 0x000fd60002fa4270 */
[----:B------:R-:W-:Y:S01]  /*a140*/  @P6 STG.E.U16 desc[UR12][R12.64], R24 ;  /* 0x000000180c006986 */ /* 0x000fe2000c10150c */
[----:B------:R-:W-:-:S04]  /*a150*/  ISETP.GT.AND P6, PT, R7, 0x1, PT ;  /* 0x000000010700780c */ /* 0x000fc80003fc4270 */
[----:B------:R-:W-:-:S13]  /*a160*/  ISETP.GT.AND P6, PT, R5, 0x40, P6 ;  /* 0x000000400500780c */ /* 0x000fda00037c4270 */
[----:B------:R-:W-:Y:S01]  /*a170*/  @P6 STG.E.U16 desc[UR12][R12.64+0x2], R25 ;  /* 0x000002190c006986 */ /* 0x000fe2000c10150c */
[----:B------:R-:W-:-:S03]  /*a180*/  ISETP.GT.AND P6, PT, R7, 0x1, PT ;  /* 0x000000010700780c */ /* 0x000fc60003fc4270 */
[----:B------:R-:W-:Y:S01]  /*a190*/  @P5 STG.E.U16 desc[UR12][R14.64], R26 ;  /* 0x0000001a0e005986 */ /* 0x000fe2000c10150c */
[----:B------:R-:W-:Y:S02]  /*a1a0*/  ISETP.GT.AND P5, PT, R5, 0x48, P6 ;  /* 0x000000480500780c */ /* 0x000fe400037a4270 */
[----:B------:R-:W-:-:S11]  /*a1b0*/  ISETP.GT.AND P6, PT, R7, 0x8, PT ;  /* 0x000000080700780c */ /* 0x000fd60003fc4270 */
[----:B------:R-:W-:Y:S01]  /*a1c0*/  @P5 STG.E.U16 desc[UR12][R14.64+0x2], R27 ;  /* 0x0000021b0e005986 */ /* 0x000fe2000c10150c */
[----:B------:R-:W-:Y:S02]  /*a1d0*/  ISETP.GT.AND P5, PT, R5, 0x40, P6 ;  /* 0x000000400500780c */ /* 0x000fe400037a4270 */
[----:B------:R-:W-:-:S11]  /*a1e0*/  ISETP.GT.AND P6, PT, R7, 0x9, PT ;  /* 0x000000090700780c */ /* 0x000fd60003fc4270 */
[----:B------:R-:W-:Y:S01]  /*a1f0*/  @P5 STG.E.U16 desc[UR12][R12.64+0x10], R28 ;  /* 0x0000101c0c005986 */ /* 0x000fe2000c10150c */
[----:B------:R-:W-:-:S13]  /*a200*/  ISETP.GT.AND P5, PT, R5, 0x40, P6 ;  /* 0x000000400500780c */ /* 0x000fda00037a4270 */
[----:B------:R-:W-:Y:S01]  /*a210*/  @P5 STG.E.U16 desc[UR12][R12.64+0x12], R29 ;  /* 0x0000121d0c005986 */ /* 0x000fe2000c10150c */
[----:B------:R-:W-:-:S04]  /*a220*/  ISETP.GT.AND P5, PT, R7, 0x8, PT ;  /* 0x000000080700780c */ /* 0x000fc80003fa4270 */
[----:B------:R-:W-:-:S13]  /*a230*/  ISETP.GT.AND P5, PT, R5, 0x48, P5 ;  /* 0x000000480500780c */ /* 0x000fda0002fa4270 */
        /* <DEDUP_REMOVED lines=11> */
[----:B0-----:R-:W-:Y:S02]  /*a2f0*/  @P5 IMAD.MOV.U32 R2, RZ, RZ, R8 ;  /* 0x000000ffff025224 */ /* 0x001fe400078e0008 */
[----:B------:R-:W-:-:S05]  /*a300*/  @P5 IMAD.MOV.U32 R3, RZ, RZ, R9 ;  /* 0x000000ffff035224 */ /* 0x000fca00078e0009 */
[----:B------:R0:W-:Y:S01]  /*a310*/  @P5 STG.E.U16 desc[UR12][R2.64+0x20], R34 ;  /* 0x0000202202005986 */ /* 0x0001e2000c10150c */
[----:B------:R-:W-:Y:S02]  /*a320*/  ISETP.GT.AND P5, PT, R5, 0x48, P6 ;  /* 0x000000480500780c */ /* 0x000fe400037a4270 */
[----:B------:R-:W-:-:S11]  /*a330*/  ISETP.GT.AND P6, PT, R7, 0x18, PT ;  /* 0x000000180700780c */ /* 0x000fd60003fc4270 */
[----:B0-----:R-:W-:Y:S02]  /*a340*/  @P5 IMAD.MOV.U32 R2, RZ, RZ, R8 ;  /* 0x000000ffff025224 */ /* 0x001fe400078e0008 */
[----:B------:R-:W-:-:S05]  /*a350*/  @P5 IMAD.MOV.U32 R3, RZ, RZ, R9 ;  /* 0x000000ffff035224 */ /* 0x000fca00078e0009 */
[----:B------:R0:W-:Y:S01]  /*a360*/  @P5 STG.E.U16 desc[UR12][R2.64+0x22], R35 ;  /* 0x0000222302005986 */ /* 0x0001e2000c10150c */
        /* <DEDUP_REMOVED lines=150> */
[----:B------:R-:W-:-:S13]  /*acd0*/  ISETP.GT.AND P5, PT, R5, 0x40, P6 ;  /* 0x000000400500780c */ /* 0x000fda00037a4270 */
[----:B------:R-:W-:Y:S01]  /*ace0*/  @P5 STG.E.U16 desc[UR12][R12.64+0xd0], R76 ;  /* 0x0000d04c0c005986 */ /* 0x000fe2000c10150c */
[C---:B------:R-:W-:Y:S02]  /*acf0*/  ISETP.GT.AND P5, PT, R5.reuse, 0x40, P3 ;  /* 0x000000400500780c */ /* 0x040fe40001fa4270 */
[----:B------:R-:W-:-:S11]  /*ad00*/  ISETP.GT.AND P3, PT, R5, 0x48, P3 ;  /* 0x000000480500780c */ /* 0x000fd60001f64270 */
[----:B------:R-:W-:Y:S01]  /*ad10*/  @P5 STG.E.U16 desc[UR12][R12.64+0xd2], R77 ;  /* 0x0000d24d0c005986 */ /* 0x000fe2000c10150c */
[C---:B------:R-:W-:Y:S02]  /*ad20*/  ISETP.GT.AND P5, PT, R5.reuse, 0x48, P6 ;  /* 0x000000480500780c */ /* 0x040fe400037a4270 */
[C---:B------:R-:W-:Y:S02]  /*ad30*/  ISETP.GT.AND P6, PT, R5.reuse, 0x40, P0 ;  /* 0x000000400500780c */ /* 0x040fe400007c4270 */
[----:B------:R-:W-:-:S09]  /*ad40*/  ISETP.GT.AND P0, PT, R5, 0x48, P0 ;  /* 0x000000480500780c */ /* 0x000fd20000704270 */
[----:B0-----:R-:W-:Y:S02]  /*ad50*/  @P5 IMAD.MOV.U32 R2, RZ, RZ, R8 ;  /* 0x000000ffff025224 */ /* 0x001fe400078e0008 */
[----:B------:R-:W-:-:S05]  /*ad60*/  @P5 IMAD.MOV.U32 R3, RZ, RZ, R9 ;  /* 0x000000ffff035224 */ /* 0x000fca00078e0009 */
[----:B------:R0:W-:Y:S01]  /*ad70*/  @P5 STG.E.U16 desc[UR12][R2.64+0xd0], R78 ;  /* 0x0000d04e02005986 */ /* 0x0001e2000c10150c */
[C---:B------:R-:W-:Y:S02]  /*ad80*/  ISETP.GT.AND P5, PT, R5.reuse, 0x40, P4 ;  /* 0x000000400500780c */ /* 0x040fe400027a4270 */
[----:B------:R-:W-:Y:S01]  /*ad90*/  ISETP.GT.AND P4, PT, R5, 0x48, P4 ;  /* 0x000000480500780c */ /* 0x000fe20002784270 */
[----:B0-----:R-:W-:Y:S02]  /*ada0*/  @P3 IMAD.MOV.U32 R2, RZ, RZ, R8 ;  /* 0x000000ffff023224 */ /* 0x001fe400078e0008 */
[----:B------:R-:W-:-:S05]  /*adb0*/  @P3 IMAD.MOV.U32 R3, RZ, RZ, R9 ;  /* 0x000000ffff033224 */ /* 0x000fca00078e0009 */
[----:B------:R0:W-:Y:S01]  /*adc0*/  @P3 STG.E.U16 desc[UR12][R2.64+0xd2], R79 ;  /* 0x0000d24f02003986 */ /* 0x0001e2000c10150c */
[C---:B------:R-:W-:Y:S02]  /*add0*/  ISETP.GT.AND P3, PT, R5.reuse, 0x40, P1 ;  /* 0x000000400500780c */ /* 0x040fe40000f64270 */
[C---:B------:R-:W-:Y:S01]  /*ade0*/  ISETP.GT.AND P1, PT, R5.reuse, 0x48, P1 ;  /* 0x000000480500780c */ /* 0x040fe20000f24270 */
[----:B------:R-:W-:Y:S01]  /*adf0*/  @P6 STG.E.U16 desc[UR12][R12.64+0xe0], R80 ;  /* 0x0000e0500c006986 */ /* 0x000fe2000c10150c */
[C---:B------:R-:W-:Y:S02]  /*ae00*/  ISETP.GT.AND P6, PT, R5.reuse, 0x40, P2 ;  /* 0x000000400500780c */ /* 0x040fe400017c4270 */
[----:B------:R-:W-:Y:S01]  /*ae10*/  ISETP.GT.AND P2, PT, R5, 0x48, P2 ;  /* 0x000000480500780c */ /* 0x000fe20001744270 */
[----:B------:R-:W-:Y:S01]  /*ae20*/  @P5 STG.E.U16 desc[UR12][R12.64+0xe2], R81 ;  /* 0x0000e2510c005986 */ /* 0x000fe2000c10150c */
[----:B0-----:R-:W-:Y:S02]  /*ae30*/  @P0 IMAD.MOV.U32 R2, RZ, RZ, R8 ;  /* 0x000000ffff020224 */ /* 0x001fe400078e0008 */
[----:B------:R-:W-:-:S05]  /*ae40*/  @P0 IMAD.MOV.U32 R3, RZ, RZ, R9 ;  /* 0x000000ffff030224 */ /* 0x000fca00078e0009 */
[----:B------:R0:W-:Y:S02]  /*ae50*/  @P0 STG.E.U16 desc[UR12][R2.64+0xe0], R82 ;  /* 0x0000e05202000986 */ /* 0x0001e4000c10150c */
[----:B0-----:R-:W-:Y:S02]  /*ae60*/  @P4 IMAD.MOV.U32 R2, RZ, RZ, R8 ;  /* 0x000000ffff024224 */ /* 0x001fe400078e0008 */
[----:B------:R-:W-:-:S05]  /*ae70*/  @P4 IMAD.MOV.U32 R3, RZ, RZ, R9 ;  /* 0x000000ffff034224 */ /* 0x000fca00078e0009 */
[----:B------:R0:W-:Y:S04]  /*ae80*/  @P4 STG.E.U16 desc[UR12][R2.64+0xe2], R83 ;  /* 0x0000e25302004986 */ /* 0x0001e8000c10150c */
[----:B------:R1:W-:Y:S04]  /*ae90*/  @P6 STG.E.U16 desc[UR12][R12.64+0xf0], R84 ;  /* 0x0000f0540c006986 */ /* 0x0003e8000c10150c */
[----:B------:R1:W-:Y:S01]  /*aea0*/  @P3 STG.E.U16 desc[UR12][R12.64+0xf2], R85 ;  /* 0x0000f2550c003986 */ /* 0x0003e2000c10150c */
[----:B0-----:R-:W-:Y:S02]  /*aeb0*/  @P2 IMAD.MOV.U32 R2, RZ, RZ, R8 ;  /* 0x000000ffff022224 */ /* 0x001fe400078e0008 */
[----:B------:R-:W-:-:S05]  /*aec0*/  @P2 IMAD.MOV.U32 R3, RZ, RZ, R9 ;  /* 0x000000ffff032224 */ /* 0x000fca00078e0009 */
[----:B------:R1:W-:Y:S01]  /*aed0*/  @P2 STG.E.U16 desc[UR12][R2.64+0xf0], R86 ;  /* 0x0000f05602002986 */ /* 0x0003e2000c10150c */
[----:B------:R-:W-:Y:S05]  /*aee0*/  @!P1 EXIT ;  /* 0x000000000000994d */ /* 0x000fea0003800000 */
[----:B------:R-:W-:-:S05]  /*aef0*/  F2FP.F16.F32.PACK_AB R0, RZ, R0 ;  /* 0x00000000ff00723e */ /* 0x000fca00000000ff */
[----:B------:R-:W-:Y:S01]  /*af00*/  STG.E.U16 desc[UR12][R8.64+0xf2], R0 ;  /* 0x0000f20008007986 */ /* 0x000fe2000c10150c */
[----:B------:R-:W-:Y:S05]  /*af10*/  EXIT ;  /* 0x000000000000794d */ /* 0x000fea0003800000 */
.L_x_9:
[----:B------:R-:W-:-:S13]  /*af20*/  ISETP.NE.AND P0, PT, R7, RZ, PT ;  /* 0x000000ff0700720c */ /* 0x000fda0003f05270 */
[----:B------:R-:W-:Y:S05]  /*af30*/  @P0 EXIT ;  /* 0x000000000000094d */ /* 0x000fea0003800000 */
[----:B------:R-:W-:Y:S01]  /*af40*/  ELECT P0, URZ, PT ;  /* 0x00000000003f782f */ /* 0x000fe20003800000 */
[----:B------:R-:W-:-:S12]  /*af50*/  BSSY B0, `(.L_x_272) ;  /* 0x0000076000007945 */ /* 0x000fd80003800000 */
[----:B------:R-:W-:Y:S05]  /*af60*/  @!P0 BRA `(.L_x_273) ;  /* 0x0000000400d08947 */ /* 0x000fea0003800000 */
[----:B------:R-:W-:Y:S02]  /*af70*/  ISETP.GE.AND P0, PT, R11, 0x1, PT ;  /* 0x000000010b00780c */ /* 0x000fe40003f06270 */
[----:B------:R-:W-:-:S04]  /*af80*/  SHF.R.S32.HI R7, RZ, 0x1f, R12 ;  /* 0x0000001fff077819 */ /* 0x000fc8000001140c */
[----:B------:R-:W-:-:S07]  /*af90*/  LEA.HI R7, R7, R12, RZ, 0x7 ;  /* 0x0000000c07077211 */ /* 0x000fce00078f38ff */
[----:B------:R-:W-:Y:S05]  /*afa0*/  @!P0 BRA `(.L_x_273) ;  /* 0x0000000400c08947 */ /* 0x000fea0003800000 */
[----:B0----5:R-:W0:Y:S01]  /*afb0*/  S2R R0, SR_CTAID.X ;  /* 0x0000000000007919 */ /* 0x021e220000002500 */
[----:B------:R-:W1:Y:S01]  /*afc0*/  LDC.64 R8, c[0x0][0x4d8] ;  /* 0x00013600ff087b82 */ /* 0x000e620000000a00 */
[----:B------:R-:W-:Y:S01]  /*afd0*/  LOP3.LUT R7, R7, 0xffffff80, RZ, 0xc0, !PT ;  /* 0xffffff8007077812 */ /* 0x000fe200078ec0ff */
[----:B------:R-:W-:Y:S01]  /*afe0*/  IMAD.SHL.U32 R10, R6, 0x80, RZ ;  /* 0x00000080060a7824 */ /* 0x000fe200078e00ff */
[C---:B------:R-:W-:Y:S01]  /*aff0*/  LOP3.LUT P0, RZ, R12.reuse, 0x1f, RZ, 0xc0, !PT ;  /* 0x0000001f0cff7812 */ /* 0x040fe2000780c0ff */
[----:B------:R-:W-:Y:S01]  /*b000*/  ULDC.64 UR4, c[0x0][0x4b0] ;  /* 0x00012c0000047ab9 */ /* 0x000fe20000000a00 */
[----:B------:R-:W-:Y:S01]  /*b010*/  VIADD R15, R5, 0x1 ;  /* 0x00000001050f7836 */ /* 0x000fe20000000000 */
[----:B------:R-:W-:Y:S01]  /*b020*/  LOP3.LUT R13, R3, 0x2, RZ, 0xfc, !PT ;  /* 0x00000002030d7812 */ /* 0x000fe200078efcff */
[----:B------:R-:W-:Y:S02]  /*b030*/  IMAD.IADD R7, R12, 0x1, -R7 ;  /* 0x000000010c077824 */ /* 0x000fe400078e0a07 */
[----:B------:R-:W-:-:S02]  /*b040*/  IMAD.MOV.U32 R14, RZ, RZ, RZ ;  /* 0x000000ffff0e7224 */ /* 0x000fc400078e00ff */
[----:B---3--:R-:W-:Y:S01]  /*b050*/  IMAD.MOV.U32 R2, RZ, RZ, RZ ;  /* 0x000000ffff027224 */ /* 0x008fe200078e00ff */
[C---:B------:R-:W-:Y:S01]  /*b060*/  ISETP.NE.AND P2, PT, R7.reuse, RZ, PT ;  /* 0x000000ff0700720c */ /* 0x040fe20003f45270 */
[----:B------:R-:W-:Y:S01]  /*b070*/  VIADD R16, R10, 0x40 ;  /* 0x000000400a107836 */ /* 0x000fe20000000000 */
[----:B------:R-:W-:Y:S01]  /*b080*/  ISETP.NE.OR P0, PT, R7, RZ, !P0 ;  /* 0x000000ff0700720c */ /* 0x000fe20004705670 */
[----:B-1----:R-:W-:Y:S02]  /*b090*/  IMAD R8, R23, UR4, R8 ;  /* 0x0000000417087c24 */ /* 0x002fe4000f8e0208 */
[----:B------:R-:W-:Y:S02]  /*b0a0*/  IMAD R9, R4, UR5, R9 ;  /* 0x0000000504097c24 */ /* 0x000fe4000f8e0209 */
[----:B0-----:R-:W-:Y:S02]  /*b0b0*/  IMAD.SHL.U32 R6, R0, 0x80, RZ ;  /* 0x0000008000067824 */ /* 0x001fe400078e00ff */
[----:B------:R-:W-:-:S02]  /*b0c0*/  IMAD.MOV.U32 R0, RZ, RZ, 0x1 ;  /* 0x00000001ff007424 */ /* 0x000fc400078e00ff */
[----:B------:R-:W-:-:S07]  /*b0d0*/  VIADD R12, R6, 0x40 ;  /* 0x00000040060c7836 */ /* 0x000fce0000000000 */
.L_x_277:
[----:B------:R-:W0:Y:S01]  /*b0e0*/  S2R R7, SR_CgaCtaId ;  /* 0x0000000000077919 */ /* 0x000e220000008800 */
[----:B------:R-:W-:-:S04]  /*b0f0*/  MOV R4, 0x400 ;  /* 0x0000040000047802 */ /* 0x000fc80000000f00 */
[----:B0-----:R-:W-:Y:S02]  /*b100*/  LEA R11, R7, R4, 0x18 ;  /* 0x00000004070b7211 */ /* 0x001fe400078ec0ff */
[----:B------:R-:W-:-:S03]  /*b110*/  SHF.L.U32 R4, R0, 0x1f, RZ ;  /* 0x0000001f00047819 */ /* 0x000fc600000006ff */
[----:B------:R-:W-:-:S07]  /*b120*/  IMAD R7, R2, 0x8, R11 ;  /* 0x0000000802077824 */ /* 0x000fce00078e020b */
.L_x_274:
[----:B0-----:R0:W1:Y:S02]  /*b130*/  SYNCS.PHASECHK.TRANS64.TRYWAIT P1, [R7+URZ+0x38038], R4 ;  /* 0x03803804070075a7 */ /* 0x001064000802017f */
[----:B-1----:R-:W-:Y:S05]  /*b140*/  @!P1 NANOSLEEP.SYNCS 0x989680 ;  /* 0x009896800000995d */ /* 0x002fea0003900000 */
[----:B------:R-:W1:Y:S02]  /*b150*/  @!P1 SYNCS.PHASECHK.TRANS64 P1, [R7+URZ+0x38038], R4 ;  /* 0x03803804070095a7 */ /* 0x000e64000802007f */
[----:B-1----:R-:W-:Y:S05]  /*b160*/  @!P1 BRA `(.L_x_274) ;  /* 0xfffffffc00f09947 */ /* 0x002fea000383ffff */
[----:B0-----:R-:W0:Y:S02]  /*b170*/  @!P2 LDC R4, c[0x0][0x500] ;  /* 0x00014000ff04ab82 */ /* 0x001e240000000800 */
[----:B0-----:R0:W-:Y:S02]  /*b180*/  @!P2 SYNCS.ARRIVE.TRANS64 RZ, [R7+URZ+0x38000], R4 ;  /* 0x0380000407ffa9a7 */ /* 0x0011e4000800003f */
[----:B0-----:R-:W-:-:S04]  /*b190*/  PRMT R4, R13, 0x9910, RZ ;  /* 0x000099100d047816 */ /* 0x001fc800000000ff */
[----:B------:R-:W-:-:S13]  /*b1a0*/  ISETP.NE.AND P1, PT, R4, 0x2, PT ;  /* 0x000000020400780c */ /* 0x000fda0003f25270 */
[----:B------:R-:W-:Y:S05]  /*b1b0*/  @P1 BRA `(.L_x_275) ;  /* 0x0000000000041947 */ /* 0x000fea0003800000 */
[----:B------:R-:W-:Y:S01]  /*b1c0*/  BPT.TRAP 0x1 ;  /* 0x000000040000795c */ /* 0x000fe20000300000 */
.L_x_275:
[----:B------:R-:W-:Y:S05]  /*b1d0*/  @P0 BRA `(.L_x_276) ;  /* 0x0000000000040947 */ /* 0x000fea0003800000 */
[----:B------:R-:W-:Y:S01]  /*b1e0*/  BPT.TRAP 0x1 ;  /* 0x000000040000795c */ /* 0x000fe20000300000 */
.L_x_276:
[----:B------:R-:W-:Y:S01]  /*b1f0*/  ULDC UR8, c[0x0][0x48c] ;  /* 0x0001230000087ab9 */ /* 0x000fe20000000800 */
[----:B------:R-:W-:Y:S01]  /*b200*/  R2UR UR14, R14 ;  /* 0x000000000e0e72ca */ /* 0x000fe200000e0000 */
[----:B------:R-:W-:Y:S01]  /*b210*/  UISETP.NE.AND UP0, UPT, UR8, 0x1, UPT ;  /* 0x000000010800788c */ /* 0x000fe2000bf05270 */
[----:B------:R-:W-:Y:S01]  /*b220*/  R2UR UR24, R2 ;  /* 0x00000000021872ca */ /* 0x000fe200000e0000 */
[----:B------:R-:W-:Y:S01]  /*b230*/  ULDC UR34, c[0x0][0x498] ;  /* 0x0001260000227ab9 */ /* 0x000fe20000000800 */
[----:B------:R-:W-:Y:S01]  /*b240*/  R2UR UR27, R14 ;  /* 0x000000000e1b72ca */ /* 0x000fe200000e0000 */
[----:B------:R-:W-:Y:S01]  /*b250*/  UIADD3 UR17, -UR8, URZ, URZ ;  /* 0x0000003f08117290 */ /* 0x000fe2000fffe13f */
[----:B------:R-:W-:Y:S01]  /*b260*/  PRMT R4, R8, 0x40, R9 ;  /* 0x0000004008047816 */ /* 0x000fe20000000009 */
[----:B------:R-:W-:Y:S01]  /*b270*/  VIADD R15, R15, 0xffffffff ;  /* 0xffffffff0f0f7836 */ /* 0x000fe20000000000 */
[----:B------:R-:W-:Y:S01]  /*b280*/  R2UR UR25, R7 ;  /* 0x00000000071972ca */ /* 0x000fe200000e0000 */
[----:B------:R-:W-:Y:S01]  /*b290*/  ULDC.64 UR30, c[0x0][0x4b8] ;  /* 0x00012e00001e7ab9 */ /* 0x000fe20000000a00 */
[----:B------:R-:W-:Y:S01]  /*b2a0*/  R2UR UR26, R6 ;  /* 0x00000000061a72ca */ /* 0x000fe200000e0000 */
[----:B------:R-:W-:Y:S01]  /*b2b0*/  ULDC.64 UR28, c[0x0][0x4d0] ;  /* 0x00013400001c7ab9 */ /* 0x000fe20000000a00 */
[----:B------:R-:W-:Y:S01]  /*b2c0*/  @UP0 ULDC.64 UR10, c[0x0][0x490] ;  /* 0x00012400000a0ab9 */ /* 0x000fe20000000a00 */
[----:B------:R-:W-:Y:S01]  /*b2d0*/  @UP0 ULDC.64 UR12, c[0x0][0x490] ;  /* 0x00012400000c0ab9 */ /* 0x000fe20000000a00 */
[----:B------:R-:W-:Y:S01]  /*b2e0*/  UIMAD.WIDE.U32 UR4, UR14, UR10, URZ ;  /* 0x0000000a0e0472a5 */ /* 0x000fe2000f8e003f */
[----:B------:R-:W-:Y:S01]  /*b2f0*/  R2UR UR10, R11 ;  /* 0x000000000b0a72ca */ /* 0x000fe200000e0000 */
[----:B------:R-:W-:Y:S01]  /*b300*/  UIMAD.WIDE.U32 UR6, UR14, UR12, URZ ;  /* 0x0000000c0e0672a5 */ /* 0x000fe2000f8e003f */
[----:B------:R-:W-:Y:S01]  /*b310*/  ISETP.GT.AND P3, PT, R15, 0x1, PT ;  /* 0x000000010f00780c */ /* 0x000fe20003f64270 */
[----:B------:R-:W-:Y:S01]  /*b320*/  UMOV UR9, UR14 ;  /* 0x0000000e00097c82 */ /* 0x000fe20008000000 */
[----:B------:R-:W-:Y:S01]  /*b330*/  UMOV UR12, UR14 ;  /* 0x0000000e000c7c82 */ /* 0x000fe20008000000 */
[----:B------:R-:W-:Y:S01]  /*b340*/  @UP0 USHF.R.U32.HI UR9, URZ, UR11, UR5 ;  /* 0x0000000b3f090299 */ /* 0x000fe20008011605 */
[----:B------:R-:W-:Y:S01]  /*b350*/  VIADD R2, R2, 0x1 ;  /* 0x0000000102027836 */ /* 0x000fe20000000000 */
[----:B------:R-:W-:Y:S01]  /*b360*/  @UP0 USHF.R.U32.HI UR12, URZ, UR13, UR7 ;  /* 0x0000000d3f0c0299 */ /* 0x000fe20008011607 */
[----:B------:R-:W-:Y:S01]  /*b370*/  VIADD R14, R14, 0x40 ;  /* 0x000000400e0e7836 */ /* 0x000fe20000000000 */
[----:B------:R-:W-:Y:S01]  /*b380*/  UISETP.NE.AND UP0, UPT, UR34, 0x1, UPT ;  /* 0x000000012200788c */ /* 0x000fe2000bf05270 */
[----:B------:R-:W-:-:S02]  /*b390*/  ULDC.64 UR4, c[0x0][0x198] ;  /* 0x0000660000047ab9 */ /* 0x000fc40000000a00 */
[----:B------:R-:W-:Y:S01]  /*b3a0*/  UMOV UR21, UR9 ;  /* 0x0000000900157c82 */ /* 0x000fe20008000000 */
[----:B------:R-:W-:Y:S01]  /*b3b0*/  ULEA UR24, UR24, UR10, 0xe ;  /* 0x0000000a18187291 */ /* 0x000fe2000f8e703f */
[----:B------:R-:W-:Y:S01]  /*b3c0*/  ISETP.NE.AND P1, PT, R2, 0x7, PT ;  /* 0x000000070200780c */ /* 0x000fe20003f25270 */
[----:B------:R-:W-:Y:S01]  /*b3d0*/  UMOV UR13, UR12 ;  /* 0x0000000c000d7c82 */ /* 0x000fe20008000000 */
[----:B------:R-:W-:Y:S02]  /*b3e0*/  UIADD3 UR14, UP1, UR4, 0xf0, URZ ;  /* 0x000000f0040e7890 */ /* 0x000fe4000ff3e03f */
[----:B------:R-:W-:Y:S01]  /*b3f0*/  UIMAD UR19, UR9, UR17, UR27 ;  /* 0x00000011091372a4 */ /* 0x000fe2000f8e021b */
[----:B------:R-:W-:Y:S01]  /*b400*/  SEL R7, RZ, 0x1, P1 ;  /* 0x00000001ff077807 */ /* 0x000fe20000800000 */
[----:B------:R-:W-:Y:S01]  /*b410*/  @UP0 ULDC UR32, c[0x0][0x49c] ;  /* 0x0001270000200ab9 */ /* 0x000fe20000000800 */
[----:B------:R-:W-:Y:S01]  /*b420*/  @UP0 ULDC UR10, c[0x0][0x49c] ;  /* 0x00012700000a0ab9 */ /* 0x000fe20000000800 */
[----:B------:R-:W-:Y:S01]  /*b430*/  UIMAD.WIDE.U32 UR32, UR12, UR32, URZ ;  /* 0x000000200c2072a5 */ /* 0x000fe2000f8e003f */
[----:B------:R-:W-:Y:S01]  /*b440*/  LOP3.LUT R0, R0, R7, RZ, 0x3c, !PT ;  /* 0x0000000700007212 */ /* 0x000fe200078e3cff */
[----:B------:R-:W-:Y:S01]  /*b450*/  UIMAD.WIDE.U32 UR10, UR9, UR10, URZ ;  /* 0x0000000a090a72a5 */ /* 0x000fe2000f8e003f */
[----:B------:R-:W-:Y:S01]  /*b460*/  SEL R2, R2, RZ, P1 ;  /* 0x000000ff02027207 */ /* 0x000fe20000800000 */
[----:B------:R-:W-:Y:S01]  /*b470*/  @UP0 ULDC UR6, c[0x0][0x4a0] ;  /* 0x0001280000060ab9 */ /* 0x000fe20000000800 */
[----:B------:R-:W-:Y:S01]  /*b480*/  @UP0 ULDC UR18, c[0x0][0x4a0] ;  /* 0x0001280000120ab9 */ /* 0x000fe20000000800 */
[----:B------:R-:W-:Y:S01]  /*b490*/  @UP0 USHF.R.U32.HI UR21, URZ, UR6, UR11 ;  /* 0x000000063f150299 */ /* 0x000fe2000801160b */
[----:B------:R-:W-:Y:S01]  /*b4a0*/  R2UR UR32, R4 ;  /* 0x00000000042072ca */ /* 0x000fe200000e0000 */
[----:B------:R-:W-:Y:S01]  /*b4b0*/  @UP0 USHF.R.U32.HI UR13, URZ, UR18, UR33 ;  /* 0x000000123f0d0299 */ /* 0x000fe20008011621 */
[----:B------:R-:W-:Y:S01]  /*b4c0*/  R2UR UR6, R12 ;  /* 0x000000000c0672ca */ /* 0x000fe200000e0000 */
[----:B------:R-:W-:Y:S01]  /*b4d0*/  UIADD3 UR20, -UR21, URZ, URZ ;  /* 0x0000003f15147290 */ /* 0x000fe2000fffe13f */
[----:B------:R-:W-:Y:S01]  /*b4e0*/  R2UR UR18, R10 ;  /* 0x000000000a1272ca */ /* 0x000fe200000e0000 */
[----:B------:R-:W-:Y:S01]  /*b4f0*/  UIADD3 UR11, -UR13, URZ, URZ ;  /* 0x0000003f0d0b7290 */ /* 0x000fe2000fffe13f */
[----:B------:R-:W-:Y:S01]  /*b500*/  R2UR UR10, R16 ;  /* 0x00000000100a72ca */ /* 0x000fe200000e0000 */
[----:B------:R-:W-:-:S02]  /*b510*/  UIADD3 UR36, UP2, UR4, 0x1f0, URZ ;  /* 0x000001f004247890 */ /* 0x000fc4000ff5e03f */
[----:B------:R-:W-:Y:S02]  /*b520*/  UIMAD UR17, UR12, UR17, UR27 ;  /* 0x000000110c1172a4 */ /* 0x000fe4000f8e021b */
[----:B------:R-:W-:Y:S02]  /*b530*/  UIMAD UR20, UR34, UR20, UR9 ;  /* 0x00000014221472a4 */ /* 0x000fe4000f8e0209 */
[----:B------:R-:W-:Y:S02]  /*b540*/  UIMAD UR12, UR34, UR11, UR12 ;  /* 0x0000000b220c72a4 */ /* 0x000fe4000f8e020c */
[----:B------:R-:W-:Y:S02]  /*b550*/  UIADD3 UR25, UR25, 0x38000, URZ ;  /* 0x0003800019197890 */ /* 0x000fe4000fffe03f */
[----:B------:R-:W-:Y:S02]  /*b560*/  UIADD3.X UR15, URZ, UR5, URZ, UP1, !UPT ;  /* 0x000000053f0f7290 */ /* 0x000fe40008ffe43f */
[----:B------:R-:W-:-:S02]  /*b570*/  UIADD3 UR4, UR24, 0x2000, URZ ;  /* 0x0000200018047890 */ /* 0x000fc4000fffe03f */
[----:B------:R-:W-:Y:S02]  /*b580*/  UIADD3.X UR37, URZ, UR5, URZ, UP2, !UPT ;  /* 0x000000053f257290 */ /* 0x000fe400097fe43f */
[----:B------:R-:W-:Y:S02]  /*b590*/  UIADD3 UR16, UR24, 0x1c000, URZ ;  /* 0x0001c00018107890 */ /* 0x000fe4000fffe03f */
[----:B------:R-:W-:Y:S02]  /*b5a0*/  UIMAD UR19, UR19, UR30, UR28 ;  /* 0x0000001e131372a4 */ /* 0x000fe4000f8e021c */
[----:B------:R-:W-:Y:S02]  /*b5b0*/  UIMAD UR20, UR20, UR31, UR29 ;  /* 0x0000001f141472a4 */ /* 0x000fe4000f8e021d */
[----:B------:R-:W-:Y:S02]  /*b5c0*/  UPRMT UR32, UR32, 0x5410, URZ ;  /* 0x0000541020207896 */ /* 0x000fe4000800003f */
[----:B------:R-:W-:-:S02]  /*b5d0*/  UIADD3 UR8, UR24, 0x1e000, URZ ;  /* 0x0001e00018087890 */ /* 0x000fc4000fffe03f */
[----:B------:R-:W-:Y:S02]  /*b5e0*/  UIMAD UR11, UR17, UR30, UR28 ;  /* 0x0000001e110b72a4 */ /* 0x000fe4000f8e021c */
[----:B------:R-:W-:Y:S01]  /*b5f0*/  UIMAD UR12, UR12, UR31, UR29 ;  /* 0x0000001f0c0c72a4 */ /* 0x000fe2000f8e021d */
[----:B------:R-:W-:Y:S01]  /*b600*/  UMOV UR22, 0x0 ;  /* 0x0000000000167882 */ /* 0x000fe20000000000 */
[----:B------:R-:W-:Y:S01]  /*b610*/  UMOV UR23, 0x10000000 ;  /* 0x1000000000177882 */ /* 0x000fe20000000000 */
[----:B------:R-:W-:Y:S01]  /*b620*/  UMOV UR7, UR27 ;  /* 0x0000001b00077c82 */ /* 0x000fe20008000000 */
[----:B------:R-:W-:Y:S01]  /*b630*/  UMOV UR5, UR25 ;  /* 0x0000001900057c82 */ /* 0x000fe20008000000 */
[----:B------:R1:W-:Y:S01]  /*b640*/  UTMALDG.2D [UR24], [UR14], desc[UR22] ;  /* 0x000016180e0075b4 */ /* 0x0003e20008009000 */
[----:B------:R-:W-:Y:S01]  /*b650*/  UMOV UR17, UR25 ;  /* 0x0000001900117c82 */ /* 0x000fe20008000000 */
[----:B------:R-:W-:Y:S01]  /*b660*/  UMOV UR9, UR25 ;  /* 0x0000001900097c82 */ /* 0x000fe20008000000 */
[----:B------:R1:W-:Y:S01]  /*b670*/  UTMALDG.2D [UR4], [UR14], desc[UR22] ;  /* 0x000016040e0075b4 */ /* 0x0003e20008009000 */
[----:B------:R1:W-:Y:S01]  /*b680*/  UTMALDG.4D.IM2COL [UR16], [UR36], UR32 ;  /* 0x00000010240073b4 */ /* 0x0003e20008058020 */
[----:B------:R1:W-:Y:S02]  /*b690*/  UTMALDG.4D.IM2COL [UR8], [UR36], UR32 ;  /* 0x00000008240073b4 */ /* 0x0003e40008058020 */
[----:B-1----:R-:W-:Y:S05]  /*b6a0*/  @P3 BRA `(.L_x_277) ;  /* 0xfffffff8008c3947 */ /* 0x002fea000383ffff */
.L_x_273:
[----:B------:R-:W-:Y:S05]  /*b6b0*/  BSYNC B0 ;  /* 0x0000000000007941 */ /* 0x000fea0003800000 */
.L_x_272:
[----:B------:R-:W-:Y:S01]  /*b6c0*/  ISETP.GE.U32.AND P0, PT, R5, 0x7, PT ;  /* 0x000000070500780c */ /* 0x000fe20003f06070 */
[----:B0----5:R-:W-:-:S12]  /*b6d0*/  IMAD.MOV.U32 R0, RZ, RZ, 0x1 ;  /* 0x00000001ff007424 */ /* 0x021fd800078e00ff */
[----:B------:R-:W-:Y:S05]  /*b6e0*/  @!P0 BRA `(.L_x_278) ;  /* 0x00000000001c8947 */ /* 0x000fea0003800000 */
[----:B------:R-:W-:-:S04]  /*b6f0*/  IMAD.WIDE.U32 R6, R5, 0x24924925, RZ ;  /* 0x2492492505067825 */ /* 0x000fc800078e00ff */
[----:B------:R-:W-:-:S05]  /*b700*/  IMAD.IADD R6, R5, 0x1, -R7 ;  /* 0x0000000105067824 */ /* 0x000fca00078e0a07 */
[----:B------:R-:W-:-:S04]  /*b710*/  LEA.HI R6, R6, R7, RZ, 0x1f ;  /* 0x0000000706067211 */ /* 0x000fc800078ff8ff */
[----:B------:R-:W-:-:S04]  /*b720*/  SHF.R.U32.HI R6, RZ, 0x2, R6 ;  /* 0x00000002ff067819 */ /* 0x000fc80000011606 */
[----:B------:R-:W-:-:S04]  /*b730*/  LOP3.LUT R6, R6, 0x1, RZ, 0xc0, !PT ;  /* 0x0000000106067812 */ /* 0x000fc800078ec0ff */
[----:B------:R-:W-:-:S04]  /*b740*/  ISETP.NE.U32.AND P0, PT, R6, 0x1, PT ;  /* 0x000000010600780c */ /* 0x000fc80003f05070 */
[----:B------:R-:W-:-:S09]  /*b750*/  SEL R0, RZ, 0x1, !P0 ;  /* 0x00000001ff007807 */ /* 0x000fd20004000000 */
.L_x_278:
[----:B------:R-:W-:Y:S05]  /*b760*/  WARPSYNC.ALL ;  /* 0x0000000000007948 */ /* 0x000fea0003800000 */
[----:B------:R-:W-:-:S13]  /*b770*/  ELECT P0, URZ, PT ;  /* 0x00000000003f782f */ /* 0x000fda0003800000 */
[----:B------:R-:W-:Y:S05]  /*b780*/  @!P0 EXIT ;  /* 0x000000000000894d */ /* 0x000fea0003800000 */
[----:B------:R-:W-:-:S04]  /*b790*/  LOP3.LUT R3, R3, 0x2, RZ, 0xfc, !PT ;  /* 0x0000000203037812 */ /* 0x000fc800078efcff */
[----:B------:R-:W-:-:S13]  /*b7a0*/  ISETP.NE.AND P0, PT, R3, 0x3, PT ;  /* 0x000000030300780c */ /* 0x000fda0003f05270 */
[----:B------:R-:W-:Y:S05]  /*b7b0*/  @!P0 BRA `(.L_x_279) ;  /* 0x0000000000048947 */ /* 0x000fea0003800000 */
[----:B------:R-:W-:Y:S01]  /*b7c0*/  BPT.TRAP 0x1 ;  /* 0x000000040000795c */ /* 0x000fe20000300000 */
.L_x_279:
[----:B------:R-:W0:Y:S01]  /*b7d0*/  S2R R4, SR_CgaCtaId ;  /* 0x0000000000047919 */ /* 0x000e220000008800 */
[----:B---3--:R-:W-:-:S04]  /*b7e0*/  IMAD.WIDE.U32 R2, R5, 0x24924925, RZ ;  /* 0x2492492505027825 */ /* 0x008fc800078e00ff */
[----:B------:R-:W-:-:S05]  /*b7f0*/  IMAD.IADD R2, R5, 0x1, -R3 ;  /* 0x0000000105027824 */ /* 0x000fca00078e0a03 */
[----:B------:R-:W-:Y:S02]  /*b800*/  LEA.HI R2, R2, R3, RZ, 0x1f ;  /* 0x0000000302027211 */ /* 0x000fe400078ff8ff */
[----:B------:R-:W-:Y:S02]  /*b810*/  MOV R3, 0x400 ;  /* 0x0000040000037802 */ /* 0x000fe40000000f00 */
[----:B------:R-:W-:-:S05]  /*b820*/  SHF.R.U32.HI R2, RZ, 0x2, R2 ;  /* 0x00000002ff027819 */ /* 0x000fca0000011602 */
[----:B------:R-:W-:Y:S01]  /*b830*/  IMAD R5, R2, -0x7, R5 ;  /* 0xfffffff902057824 */ /* 0x000fe200078e0205 */
[----:B0-----:R-:W-:Y:S02]  /*b840*/  LEA R3, R4, R3, 0x18 ;  /* 0x0000000304037211 */ /* 0x001fe400078ec0ff */
[----:B------:R-:W-:-:S03]  /*b850*/  SHF.L.U32 R4, R0, 0x1f, RZ ;  /* 0x0000001f00047819 */ /* 0x000fc600000006ff */
[----:B------:R-:W-:-:S04]  /*b860*/  VIADD R2, R3, 0x38038 ;  /* 0x0003803803027836 */ /* 0x000fc80000000000 */
[----:B------:R-:W-:-:S07]  /*b870*/  IMAD R3, R5, 0x8, R2 ;  /* 0x0000000805037824 */ /* 0x000fce00078e0202 */
.L_x_280:
[----:B0-----:R0:W1:Y:S02]  /*b880*/  SYNCS.PHASECHK.TRANS64.TRYWAIT P0, [R3+URZ], R4 ;  /* 0x00000004030075a7 */ /* 0x001064000800017f */
[----:B-1----:R-:W-:Y:S05]  /*b890*/  @!P0 NANOSLEEP.SYNCS 0x989680 ;  /* 0x009896800000895d */ /* 0x002fea0003900000 */
[----:B------:R-:W1:Y:S02]  /*b8a0*/  @!P0 SYNCS.PHASECHK.TRANS64 P0, [R3+URZ], R4 ;  /* 0x00000004030085a7 */ /* 0x000e64000800007f */
[----:B-1----:R-:W-:Y:S05]  /*b8b0*/  @!P0 BRA `(.L_x_280) ;  /* 0xfffffffc00f08947 */ /* 0x002fea000383ffff */
[----:B------:R-:W-:-:S05]  /*b8c0*/  VIADD R5, R5, 0x1 ;  /* 0x0000000105057836 */ /* 0x000fca0000000000 */
[----:B------:R-:W-:-:S04]  /*b8d0*/  ISETP.NE.AND P0, PT, R5, 0x7, PT ;  /* 0x000000070500780c */ /* 0x000fc80003f05270 */
[----:B0-----:R-:W-:Y:S02]  /*b8e0*/  SEL R3, RZ, 0x1, P0 ;  /* 0x00000001ff037807 */ /* 0x001fe40000000000 */
[----:B------:R-:W-:Y:S02]  /*b8f0*/  SEL R5, R5, RZ, P0 ;  /* 0x000000ff05057207 */ /* 0x000fe40000000000 */
[----:B------:R-:W-:-:S03]  /*b900*/  LOP3.LUT R7, R0, R3, RZ, 0x3c, !PT ;  /* 0x0000000300077212 */ /* 0x000fc600078e3cff */
[----:B------:R-:W-:Y:S01]  /*b910*/  IMAD R0, R5, 0x8, R2 ;  /* 0x0000000805007824 */ /* 0x000fe200078e0202 */
[----:B------:R-:W-:-:S07]  /*b920*/  SHF.L.U32 R3, R7, 0x1f, RZ ;  /* 0x0000001f07037819 */ /* 0x000fce00000006ff */
.L_x_281:
        /* <DEDUP_REMOVED lines=11> */
.L_x_282:
        /* <DEDUP_REMOVED lines=11> */
.L_x_283:
        /* <DEDUP_REMOVED lines=11> */
.L_x_284:
        /* <DEDUP_REMOVED lines=11> */
.L_x_285:
        /* <DEDUP_REMOVED lines=11> */
.L_x_286:
[----:B0-----:R0:W1:Y:S02]  /*bca0*/  SYNCS.PHASECHK.TRANS64.TRYWAIT P0, [R5+URZ], R0 ;  /* 0x00000000050075a7 */ /* 0x001064000800017f */
[----:B-1----:R-:W-:Y:S05]  /*bcb0*/  @!P0 NANOSLEEP.SYNCS 0x989680 ;  /* 0x009896800000895d */ /* 0x002fea0003900000 */
[----:B------:R-:W1:Y:S02]  /*bcc0*/  @!P0 SYNCS.PHASECHK.TRANS64 P0, [R5+URZ], R0 ;  /* 0x00000000050085a7 */ /* 0x000e64000800007f */
[----:B-1----:R-:W-:Y:S05]  /*bcd0*/  @P0 EXIT ;  /* 0x000000000000094d */ /* 0x002fea0003800000 */
[----:B------:R-:W-:Y:S05]  /*bce0*/  BRA `(.L_x_286) ;  /* 0xfffffffc00ec7947 */ /* 0x000fea000383ffff */
.L_x_287:
[----:B------:R-:W-:-:S00]  /*bcf0*/  BRA `(.L_x_287) ;  /* 0xfffffffc00fc7947 */ /* 0x000fc0000383ffff */
[----:B------:R-:W-:-:S00]  /*bd00*/  NOP ;  /* 0x0000000000007918 */ /* 0x000fc00000000000 */
[----:B------:R-:W-:-:S00]  /*bd10*/  NOP ;  /* 0x0000000000007918 */ /* 0x000fc00000000000 */
[----:B------:R-:W-:-:S00]  /*bd20*/  NOP ;  /* 0x0000000000007918 */ /* 0x000fc00000000000 */
[----:B------:R-:W-:-:S00]  /*bd30*/  NOP ;  /* 0x0000000000007918 */ /* 0x000fc00000000000 */
[----:B------:R-:W-:-:S00]  /*bd40*/  NOP ;  /* 0x0000000000007918 */ /* 0x000fc00000000000 */
[----:B------:R-:W-:-:S00]  /*bd50*/  NOP ;  /* 0x0000000000007918 */ /* 0x000fc00000000000 */
[----:B------:R-:W-:-:S00]  /*bd60*/  NOP ;  /* 0x0000000000007918 */ /* 0x000fc00000000000 */
[----:B------:R-:W-:-:S00]  /*bd70*/  NOP ;  /* 0x0000000000007918 */ /* 0x000fc00000000000 */
.L_x_288:


//--------------------- .nv.shared._ZN7cutlass13device_kernelINS_4conv6kernel13ConvUniversalINS1_16ConvProblemShapeILNS1_8OperatorE2ELi2EEENS1_10collective14CollectiveConvINS1_46MainloopSm90TmaGmmaWarpSpecializedImplicitGemmILS5_2ELi7ELi2EN4cute5tupleIJNSA_1CILi1EEESD_SD_EEENS1_36KernelImplicitTmaWarpSpecializedSm90ELi1EEENSB_IJNSC_ILi128EEENSB_IJSH_EEENSB_IJNSC_ILi64EEEEEEEEENS_6half_tESM_NSA_8TiledMMAINSA_8MMA_AtomIJNSA_4SM904GMMA26MMA_64x128x16_F32F16F16_SSILNSQ_5MajorE1ELSS_1ELNSQ_7ScaleInE1ELST_1EEEEEENSA_6LayoutISE_NSB_IJNSC_ILi0EEESX_SX_EEEEENSB_IJNSA_10UnderscoreES10_S10_EEEEENS7_6detail26Sm90ImplicitGemmTileTraitsINSA_13SM90_TMA_LOADENSA_14ComposedLayoutINSA_7SwizzleILi3ELi4ELi3EEENSA_18smem_ptr_flag_bitsILi16EEENSW_INSB_IJNSB_IJSJ_NSC_ILi2EEEEEENSB_IJNSC_ILi8EEES1D_EEENSB_IJSD_NSC_ILi7EEEEEEEEENSB_IJNSB_IJSD_NSC_ILi4096EEEEEENSB_IJSJ_NSC_ILi512EEEEEENSB_IJSX_NSC_ILi8192EEEEEEEEEEEEEvEENS14_INSA_20SM90_TMA_LOAD_IM2COLES1Q_vEEEENS_8epilogue10collective6detail29Sm90TmaWarpSpecializedAdapterINS1W_15DefaultEpilogueISM_NSB_IJlNSB_IJSD_llEEESX_EEES21_NS1V_6thread17LinearCombinationISM_Li1EffLNS22_9ScaleType4KindE0ELNS_15FloatRoundStyleE2ESM_EENS_4gemm15EpilogueDefaultEEEEEvvEEEEvNT_6ParamsE --------------------------
	.section	.nv.shared._ZN7cutlass13device_kernelINS_4conv6kernel13ConvUniversalINS1_16ConvProblemShapeILNS1_8OperatorE2ELi2EEENS1_10collective14CollectiveConvINS1_46MainloopSm90TmaGmmaWarpSpecializedImplicitGemmILS5_2ELi7ELi2EN4cute5tupleIJNSA_1CILi1EEESD_SD_EEENS1_36KernelImplicitTmaWarpSpecializedSm90ELi1EEENSB_IJNSC_ILi128EEENSB_IJSH_EEENSB_IJNSC_ILi64EEEEEEEEENS_6half_tESM_NSA_8TiledMMAINSA_8MMA_AtomIJNSA_4SM904GMMA26MMA_64x128x16_F32F16F16_SSILNSQ_5MajorE1ELSS_1ELNSQ_7ScaleInE1ELST_1EEEEEENSA_6LayoutISE_NSB_IJNSC_ILi0EEESX_SX_EEEEENSB_IJNSA_10UnderscoreES10_S10_EEEEENS7_6detail26Sm90ImplicitGemmTileTraitsINSA_13SM90_TMA_LOADENSA_14ComposedLayoutINSA_7SwizzleILi3ELi4ELi3EEENSA_18smem_ptr_flag_bitsILi16EEENSW_INSB_IJNSB_IJSJ_NSC_ILi2EEEEEENSB_IJNSC_ILi8EEES1D_EEENSB_IJSD_NSC_ILi7EEEEEEEEENSB_IJNSB_IJSD_NSC_ILi4096EEEEEENSB_IJSJ_NSC_ILi512EEEEEENSB_IJSX_NSC_ILi8192EEEEEEEEEEEEEvEENS14_INSA_20SM90_TMA_LOAD_IM2COLES1Q_vEEEENS_8epilogue10collective6detail29Sm90TmaWarpSpecializedAdapterINS1W_15DefaultEpilogueISM_NSB_IJlNSB_IJSD_llEEESX_EEES21_NS1V_6thread17LinearCombinationISM_Li1EffLNS22_9ScaleType4KindE0ELNS_15FloatRoundStyleE2ESM_EENS_4gemm15EpilogueDefaultEEEEEvvEEEEvNT_6ParamsE,"aw",@nobits
	.sectionflags	@""
	.align	16
	.zero		1024


//--------------------- .nv.shared.reserved.0     --------------------------
	.section	.nv.shared.reserved.0,"aw",@nobits
	.weak		__nv_reservedSMEM_offset_0_alias
	.size		__nv_reservedSMEM_offset_0_alias, 0, 0
	.other		__nv_reservedSMEM_offset_0_alias,@"STO_CUDA_RESERVED_SHARED STV_DEFAULT"
__nv_reservedSMEM_offset_0_alias:
	.zero		0


//--------------------- .nv.global                --------------------------
	.section	.nv.global,"aw",@nobits
.nv.global:
	.type		_ZN39_INTERNAL_a3770ff0_4_k_cu_ca39e764_37704cute1_E,@object
	.size		_ZN39_INTERNAL_a3770ff0_4_k_cu_ca39e764_37704cute1_E,(_ZN39_INTERNAL_a3770ff0_4_k_cu_ca39e764_37704cuda3std3__45__cpo6cbeginE - _ZN39_INTERNAL_a3770ff0_4_k_cu_ca39e764_37704cute1_E)
_ZN39_INTERNAL_a3770ff0_4_k_cu_ca39e764_37704cute1_E:
	.zero		1
	.type		_ZN39_INTERNAL_a3770ff0_4_k_cu_ca39e764_37704cuda3std3__45__cpo6cbeginE,@object
	.size		_ZN39_INTERNAL_a3770ff0_4_k_cu_ca39e764_37704cuda3std3__45__cpo6cbeginE,(_ZN39_INTERNAL_a3770ff0_4_k_cu_ca39e764_37704cuda3std3__48in_placeE - _ZN39_INTERNAL_a3770ff0_4_k_cu_ca39e764_37704cuda3std3__45__cpo6cbeginE)
_ZN39_INTERNAL_a3770ff0_4_k_cu_ca39e764_37704cuda3std3__45__cpo6cbeginE:
	.zero		1
	.type		_ZN39_INTERNAL_a3770ff0_4_k_cu_ca39e764_37704cuda3std3__48in_placeE,@object
	.size		_ZN39_INTERNAL_a3770ff0_4_k_cu_ca39e764_37704cuda3std3__48in_placeE,(_ZN39_INTERNAL_a3770ff0_4_k_cu_ca39e764_37704cuda3std6ranges3__45__cpo9iter_moveE - _ZN39_INTERNAL_a3770ff0_4_k_cu_ca39e764_37704cuda3std3__48in_placeE)
_ZN39_INTERNAL_a3770ff0_4_k_cu_ca39e764_37704cuda3std3__48in_placeE:
	.zero		1
	.type		_ZN39_INTERNAL_a3770ff0_4_k_cu_ca39e764_37704cuda3std6ranges3__45__cpo9iter_moveE,@object
	.size		_ZN39_INTERNAL_a3770ff0_4_k_cu_ca39e764_37704cuda3std6ranges3__45__cpo9iter_moveE,(_ZN39_INTERNAL_a3770ff0_4_k_cu_ca39e764_37704cuda3std3__45__cpo5beginE - _ZN39_INTERNAL_a3770ff0_4_k_cu_ca39e764_37704cuda3std6ranges3__45__cpo9iter_moveE)
_ZN39_INTERNAL_a3770ff0_4_k_cu_ca39e764_37704cuda3std6ranges3__45__cpo9iter_moveE:
	.zero		1
	.type		_ZN39_INTERNAL_a3770ff0_4_k_cu_ca39e764_37704cuda3std3__45__cpo5beginE,@object
	.size		_ZN39_INTERNAL_a3770ff0_4_k_cu_ca39e764_37704cuda3std3__45__cpo5beginE,(_ZN39_INTERNAL_a3770ff0_4_k_cu_ca39e764_37704cuda3std3__441_GLOBAL__N__a3770ff0_4_k_cu_ca39e764_37706ignoreE - _ZN39_INTERNAL_a3770ff0_4_k_cu_ca39e764_37704cuda3std3__45__cpo5beginE)
_ZN39_INTERNAL_a3770ff0_4_k_cu_ca39e764_37704cuda3std3__45__cpo5beginE:
	.zero		1
	.type		_ZN39_INTERNAL_a3770ff0_4_k_cu_ca39e764_37704cuda3std3__441_GLOBAL__N__a3770ff0_4_k_cu_ca39e764_37706ignoreE,@object
	.size		_ZN39_INTERNAL_a3770ff0_4_k_cu_ca39e764_37704cuda3std3__441_GLOBAL__N__a3770ff0_4_k_cu_ca39e764_37706ignoreE,(_ZN39_INTERNAL_a3770ff0_4_k_cu_ca39e764_37704cute7productE - _ZN39_INTERNAL_a3770ff0_4_k_cu_ca39e764_37704cuda3std3__441_GLOBAL__N__a3770ff0_4_k_cu_ca39e764_37706ignoreE)
_ZN39_INTERNAL_a3770ff0_4_k_cu_ca39e764_37704cuda3std3__441_GLOBAL__N__a3770ff0_4_k_cu_ca39e764_37706ignoreE:
	.zero		1
	.type		_ZN39_INTERNAL_a3770ff0_4_k_cu_ca39e764_37704cute7productE,@object
	.size		_ZN39_INTERNAL_a3770ff0_4_k_cu_ca39e764_37704cute7productE,(_ZN39_INTERNAL_a3770ff0_4_k_cu_ca39e764_37704cuda3std3__45__cpo3endE - _ZN39_INTERNAL_a3770ff0_4_k_cu_ca39e764_37704cute7productE)
_ZN39_INTERNAL_a3770ff0_4_k_cu_ca39e764_37704cute7productE:
	.zero		1
	.type		_ZN39_INTERNAL_a3770ff0_4_k_cu_ca39e764_37704cuda3std3__45__cpo3endE,@object
	.size		_ZN39_INTERNAL_a3770ff0_4_k_cu_ca39e764_37704cuda3std3__45__cpo3endE,(_ZN39_INTERNAL_a3770ff0_4_k_cu_ca39e764_37704cuda3std3__419piecewise_constructE - _ZN39_INTERNAL_a3770ff0_4_k_cu_ca39e764_37704cuda3std3__45__cpo3endE)
_ZN39_INTERNAL_a3770ff0_4_k_cu_ca39e764_37704cuda3std3__45__cpo3endE:
	.zero		1
	.type		_ZN39_INTERNAL_a3770ff0_4_k_cu_ca39e764_37704cuda3std3__419piecewise_constructE,@object
	.size		_ZN39_INTERNAL_a3770ff0_4_k_cu_ca39e764_37704cuda3std3__419piecewise_constructE,(_ZN39_INTERNAL_a3770ff0_4_k_cu_ca39e764_37704cuda3std3__45__cpo4cendE - _ZN39_INTERNAL_a3770ff0_4_k_cu_ca39e764_37704cuda3std3__419piecewise_constructE)
_ZN39_INTERNAL_a3770ff0_4_k_cu_ca39e764_37704cuda3std3__419piecewise_constructE:
	.zero		1
	.type		_ZN39_INTERNAL_a3770ff0_4_k_cu_ca39e764_37704cuda3std3__45__cpo4cendE,@object
	.size		_ZN39_INTERNAL_a3770ff0_4_k_cu_ca39e764_37704cuda3std3__45__cpo4cendE,(_ZN39_INTERNAL_a3770ff0_4_k_cu_ca39e764_37704cuda3std6ranges3__45__cpo4swapE - _ZN39_INTERNAL_a3770ff0_4_k_cu_ca39e764_37704cuda3std3__45__cpo4cendE)
_ZN39_INTERNAL_a3770ff0_4_k_cu_ca39e764_37704cuda3std3__45__cpo4cendE:
	.zero		1
	.type		_ZN39_INTERNAL_a3770ff0_4_k_cu_ca39e764_37704cuda3std6ranges3__45__cpo4swapE,@object
	.size		_ZN39_INTERNAL_a3770ff0_4_k_cu_ca39e764_37704cuda3std6ranges3__45__cpo4swapE,(.L_7 - _ZN39_INTERNAL_a3770ff0_4_k_cu_ca39e764_37704cuda3std6ranges3__45__cpo4swapE)
_ZN39_INTERNAL_a3770ff0_4_k_cu_ca39e764_37704cuda3std6ranges3__45__cpo4swapE:
	.zero		1
.L_7:


//--------------------- .nv.constant0._ZN7cutlass13device_kernelINS_4conv6kernel13ConvUniversalINS1_16ConvProblemShapeILNS1_8OperatorE2ELi2EEENS1_10collective14CollectiveConvINS1_46MainloopSm90TmaGmmaWarpSpecializedImplicitGemmILS5_2ELi7ELi2EN4cute5tupleIJNSA_1CILi1EEESD_SD_EEENS1_36KernelImplicitTmaWarpSpecializedSm90ELi1EEENSB_IJNSC_ILi128EEENSB_IJSH_EEENSB_IJNSC_ILi64EEEEEEEEENS_6half_tESM_NSA_8TiledMMAINSA_8MMA_AtomIJNSA_4SM904GMMA26MMA_64x128x16_F32F16F16_SSILNSQ_5MajorE1ELSS_1ELNSQ_7ScaleInE1ELST_1EEEEEENSA_6LayoutISE_NSB_IJNSC_ILi0EEESX_SX_EEEEENSB_IJNSA_10UnderscoreES10_S10_EEEEENS7_6detail26Sm90ImplicitGemmTileTraitsINSA_13SM90_TMA_LOADENSA_14ComposedLayoutINSA_7SwizzleILi3ELi4ELi3EEENSA_18smem_ptr_flag_bitsILi16EEENSW_INSB_IJNSB_IJSJ_NSC_ILi2EEEEEENSB_IJNSC_ILi8EEES1D_EEENSB_IJSD_NSC_ILi7EEEEEEEEENSB_IJNSB_IJSD_NSC_ILi4096EEEEEENSB_IJSJ_NSC_ILi512EEEEEENSB_IJSX_NSC_ILi8192EEEEEEEEEEEEEvEENS14_INSA_20SM90_TMA_LOAD_IM2COLES1Q_vEEEENS_8epilogue10collective6detail29Sm90TmaWarpSpecializedAdapterINS1W_15DefaultEpilogueISM_NSB_IJlNSB_IJSD_llEEESX_EEES21_NS1V_6thread17LinearCombinationISM_Li1EffLNS22_9ScaleType4KindE0ELNS_15FloatRoundStyleE2ESM_EENS_4gemm15EpilogueDefaultEEEEEvvEEEEvNT_6ParamsE --------------------------
	.section	.nv.constant0._ZN7cutlass13device_kernelINS_4conv6kernel13ConvUniversalINS1_16ConvProblemShapeILNS1_8OperatorE2ELi2EEENS1_10collective14CollectiveConvINS1_46MainloopSm90TmaGmmaWarpSpecializedImplicitGemmILS5_2ELi7ELi2EN4cute5tupleIJNSA_1CILi1EEESD_SD_EEENS1_36KernelImplicitTmaWarpSpecializedSm90ELi1EEENSB_IJNSC_ILi128EEENSB_IJSH_EEENSB_IJNSC_ILi64EEEEEEEEENS_6half_tESM_NSA_8TiledMMAINSA_8MMA_AtomIJNSA_4SM904GMMA26MMA_64x128x16_F32F16F16_SSILNSQ_5MajorE1ELSS_1ELNSQ_7ScaleInE1ELST_1EEEEEENSA_6LayoutISE_NSB_IJNSC_ILi0EEESX_SX_EEEEENSB_IJNSA_10UnderscoreES10_S10_EEEEENS7_6detail26Sm90ImplicitGemmTileTraitsINSA_13SM90_TMA_LOADENSA_14ComposedLayoutINSA_7SwizzleILi3ELi4ELi3EEENSA_18smem_ptr_flag_bitsILi16EEENSW_INSB_IJNSB_IJSJ_NSC_ILi2EEEEEENSB_IJNSC_ILi8EEES1D_EEENSB_IJSD_NSC_ILi7EEEEEEEEENSB_IJNSB_IJSD_NSC_ILi4096EEEEEENSB_IJSJ_NSC_ILi512EEEEEENSB_IJSX_NSC_ILi8192EEEEEEEEEEEEEvEENS14_INSA_20SM90_TMA_LOAD_IM2COLES1Q_vEEEENS_8epilogue10collective6detail29Sm90TmaWarpSpecializedAdapterINS1W_15DefaultEpilogueISM_NSB_IJlNSB_IJSD_llEEESX_EEES21_NS1V_6thread17LinearCombinationISM_Li1EffLNS22_9ScaleType4KindE0ELNS_15FloatRoundStyleE2ESM_EENS_4gemm15EpilogueDefaultEEEEEvvEEEEvNT_6ParamsE,"a",@progbits
	.sectionflags	@""
	.align	4
.nv.constant0._ZN7cutlass13device_kernelINS_4conv6kernel13ConvUniversalINS1_16ConvProblemShapeILNS1_8OperatorE2ELi2EEENS1_10collective14CollectiveConvINS1_46MainloopSm90TmaGmmaWarpSpecializedImplicitGemmILS5_2ELi7ELi2EN4cute5tupleIJNSA_1CILi1EEESD_SD_EEENS1_36KernelImplicitTmaWarpSpecializedSm90ELi1EEENSB_IJNSC_ILi128EEENSB_IJSH_EEENSB_IJNSC_ILi64EEEEEEEEENS_6half_tESM_NSA_8TiledMMAINSA_8MMA_AtomIJNSA_4SM904GMMA26MMA_64x128x16_F32F16F16_SSILNSQ_5MajorE1ELSS_1ELNSQ_7ScaleInE1ELST_1EEEEEENSA_6LayoutISE_NSB_IJNSC_ILi0EEESX_SX_EEEEENSB_IJNSA_10UnderscoreES10_S10_EEEEENS7_6detail26Sm90ImplicitGemmTileTraitsINSA_13SM90_TMA_LOADENSA_14ComposedLayoutINSA_7SwizzleILi3ELi4ELi3EEENSA_18smem_ptr_flag_bitsILi16EEENSW_INSB_IJNSB_IJSJ_NSC_ILi2EEEEEENSB_IJNSC_ILi8EEES1D_EEENSB_IJSD_NSC_ILi7EEEEEEEEENSB_IJNSB_IJSD_NSC_ILi4096EEEEEENSB_IJSJ_NSC_ILi512EEEEEENSB_IJSX_NSC_ILi8192EEEEEEEEEEEEEvEENS14_INSA_20SM90_TMA_LOAD_IM2COLES1Q_vEEEENS_8epilogue10collective6detail29Sm90TmaWarpSpecializedAdapterINS1W_15DefaultEpilogueISM_NSB_IJlNSB_IJSD_llEEESX_EEES21_NS1V_6thread17LinearCombinationISM_Li1EffLNS22_9ScaleType4KindE0ELNS_15FloatRoundStyleE2ESM_EENS_4gemm15EpilogueDefaultEEEEEvvEEEEvNT_6ParamsE:
	.zero		1536


//--------------------- SYMBOLS --------------------------

	.type		.nv.reservedSmem.offset0,@object
	.size		.nv.reservedSmem.offset0,0x4
